//
// Generated by NVIDIA NVVM Compiler
//
// Compiler Build ID: CL-36424714
// Cuda compilation tools, release 13.0, V13.0.88
// Based on NVVM 20.0.0
//

.version 9.0
.target sm_100
.address_size 64

.func  (.param .b64 func_retval0) _Z7CB_initPvmS_S_
(
	.param .b64 _Z7CB_initPvmS_S__param_0,
	.param .b64 _Z7CB_initPvmS_S__param_1,
	.param .b64 _Z7CB_initPvmS_S__param_2,
	.param .b64 _Z7CB_initPvmS_S__param_3
)
;
.func _Z7CB_workPvm7double2S_S_
(
	.param .b64 _Z7CB_workPvm7double2S_S__param_0,
	.param .b64 _Z7CB_workPvm7double2S_S__param_1,
	.param .align 16 .b8 _Z7CB_workPvm7double2S_S__param_2[16],
	.param .b64 _Z7CB_workPvm7double2S_S__param_3,
	.param .b64 _Z7CB_workPvm7double2S_S__param_4
)
;
.func _Z7CB_postPvmdS_S_
(
	.param .b64 _Z7CB_postPvmdS_S__param_0,
	.param .b64 _Z7CB_postPvmdS_S__param_1,
	.param .b64 _Z7CB_postPvmdS_S__param_2,
	.param .b64 _Z7CB_postPvmdS_S__param_3,
	.param .b64 _Z7CB_postPvmdS_S__param_4
)
;
.func  (.param .align 16 .b8 func_retval0[16]) __internal_trig_reduction_slowpathd
(
	.param .b64 __internal_trig_reduction_slowpathd_param_0
)
;
.global .attribute(.managed) .align 8 .u64 d_loadCallbackInit = _Z7CB_initPvmS_S_;
.global .attribute(.managed) .align 8 .u64 d_storeCallbackWork = _Z7CB_workPvm7double2S_S_;
.global .attribute(.managed) .align 8 .u64 d_storeCallbackPost = _Z7CB_postPvmdS_S_;
.global .align 8 .b8 __cudart_i2opi_d[144] = {8, 93, 141, 31, 177, 95, 251, 107, 234, 146, 82, 138, 247, 57, 7, 61, 123, 241, 229, 235, 199, 186, 39, 117, 45, 234, 95, 158, 102, 63, 70, 79, 183, 9, 203, 39, 207, 126, 54, 109, 31, 109, 10, 90, 139, 17, 47, 239, 15, 152, 5, 222, 255, 151, 248, 31, 59, 40, 249, 189, 139, 95, 132, 156, 244, 57, 83, 131, 57, 214, 145, 57, 65, 126, 95, 180, 38, 112, 156, 233, 132, 68, 187, 46, 245, 53, 130, 232, 62, 167, 41, 177, 28, 235, 29, 254, 28, 146, 209, 9, 234, 46, 73, 6, 224, 210, 77, 66, 58, 110, 36, 183, 97, 197, 187, 222, 171, 99, 81, 254, 65, 144, 67, 60, 153, 149, 98, 219, 192, 221, 52, 245, 209, 87, 39, 252, 41, 21, 68, 78, 110, 131, 249, 162};
.global .align 16 .b8 __cudart_sin_cos_coeffs[128] = {70, 210, 176, 44, 241, 229, 90, 190, 146, 227, 172, 105, 227, 29, 199, 62, 161, 98, 219, 25, 160, 1, 42, 191, 24, 8, 17, 17, 17, 17, 129, 63, 84, 85, 85, 85, 85, 85, 197, 191, 0, 0, 0, 0, 0, 0, 0, 0, 0, 0, 0, 0, 0, 0, 0, 0, 100, 129, 253, 32, 131, 255, 168, 189, 40, 133, 239, 193, 167, 238, 33, 62, 217, 230, 6, 142, 79, 126, 146, 190, 233, 188, 221, 25, 160, 1, 250, 62, 71, 93, 193, 22, 108, 193, 86, 191, 81, 85, 85, 85, 85, 85, 165, 63, 0, 0, 0, 0, 0, 0, 224, 191, 0, 0, 0, 0, 0, 0, 240, 63};

.func  (.param .b64 func_retval0) _Z7CB_initPvmS_S_(
	.param .b64 _Z7CB_initPvmS_S__param_0,
	.param .b64 _Z7CB_initPvmS_S__param_1,
	.param .b64 _Z7CB_initPvmS_S__param_2,
	.param .b64 _Z7CB_initPvmS_S__param_3
)
{
	.reg .pred 	%p<5>;
	.reg .b32 	%r<13>;
	.reg .b64 	%rd<6>;
	.reg .b64 	%fd<39>;

	ld.param.u64 	%rd1, [_Z7CB_initPvmS_S__param_1];
	cvt.rn.f64.u64 	%fd7, %rd1;
	mul.f64 	%fd8, %fd7, 0d3F80000000000000;
	mul.f64 	%fd9, %fd8, 0d4024000000000000;
	mul.f64 	%fd1, %fd9, 0d400921FB00000000;
	setp.neu.f64 	%p1, %fd1, 0d7FF0000000000000;
	@%p1 bra 	$L__BB0_2;
	mov.f64 	%fd15, 0d0000000000000000;
	mov.f64 	%fd16, 0d7FF0000000000000;
	mul.rn.f64 	%fd38, %fd16, %fd15;
	mov.b32 	%r12, 1;
	bra.uni 	$L__BB0_5;
$L__BB0_2:
	mul.f64 	%fd10, %fd1, 0d3FE45F306DC9C883;
	cvt.rni.s32.f64 	%r11, %fd10;
	cvt.rn.f64.s32 	%fd11, %r11;
	fma.rn.f64 	%fd12, %fd11, 0dBFF921FB54442D18, %fd1;
	fma.rn.f64 	%fd13, %fd11, 0dBC91A62633145C00, %fd12;
	fma.rn.f64 	%fd38, %fd11, 0dB97B839A252049C0, %fd13;
	setp.ltu.f64 	%p2, %fd1, 0d41E0000000000000;
	@%p2 bra 	$L__BB0_4;
	{ // callseq 0, 0
	.param .b64 param0;
	st.param.f64 	[param0], %fd1;
	.param .align 16 .b8 retval0[16];
	call.uni (retval0), 
	__internal_trig_reduction_slowpathd, 
	(
	param0
	);
	ld.param.f64 	%fd38, [retval0];
	ld.param.b32 	%r11, [retval0+8];
	} // callseq 0
$L__BB0_4:
	add.s32 	%r12, %r11, 1;
$L__BB0_5:
	shl.b32 	%r8, %r12, 6;
	cvt.u64.u32 	%rd2, %r8;
	and.b64  	%rd3, %rd2, 64;
	mov.u64 	%rd4, __cudart_sin_cos_coeffs;
	add.s64 	%rd5, %rd4, %rd3;
	mul.rn.f64 	%fd17, %fd38, %fd38;
	and.b32  	%r9, %r12, 1;
	setp.eq.b32 	%p3, %r9, 1;
	selp.f64 	%fd18, 0dBDA8FF8320FD8164, 0d3DE5DB65F9785EBA, %p3;
	ld.global.nc.v2.f64 	{%fd19, %fd20}, [%rd5];
	fma.rn.f64 	%fd21, %fd18, %fd17, %fd19;
	fma.rn.f64 	%fd22, %fd21, %fd17, %fd20;
	ld.global.nc.v2.f64 	{%fd23, %fd24}, [%rd5+16];
	fma.rn.f64 	%fd25, %fd22, %fd17, %fd23;
	fma.rn.f64 	%fd26, %fd25, %fd17, %fd24;
	ld.global.nc.v2.f64 	{%fd27, %fd28}, [%rd5+32];
	fma.rn.f64 	%fd29, %fd26, %fd17, %fd27;
	fma.rn.f64 	%fd30, %fd29, %fd17, %fd28;
	fma.rn.f64 	%fd31, %fd30, %fd38, %fd38;
	fma.rn.f64 	%fd32, %fd30, %fd17, 0d3FF0000000000000;
	selp.f64 	%fd33, %fd32, %fd31, %p3;
	and.b32  	%r10, %r12, 2;
	setp.eq.s32 	%p4, %r10, 0;
	mov.f64 	%fd34, 0d0000000000000000;
	sub.f64 	%fd35, %fd34, %fd33;
	selp.f64 	%fd36, %fd33, %fd35, %p4;
	st.param.f64 	[func_retval0], %fd36;
	ret;

}
.func _Z7CB_workPvm7double2S_S_(
	.param .b64 _Z7CB_workPvm7double2S_S__param_0,
	.param .b64 _Z7CB_workPvm7double2S_S__param_1,
	.param .align 16 .b8 _Z7CB_workPvm7double2S_S__param_2[16],
	.param .b64 _Z7CB_workPvm7double2S_S__param_3,
	.param .b64 _Z7CB_workPvm7double2S_S__param_4
)
{
	.reg .b64 	%rd<5>;
	.reg .b64 	%fd<2>;

	ld.param.u64 	%rd1, [_Z7CB_workPvm7double2S_S__param_0];
	ld.param.u64 	%rd2, [_Z7CB_workPvm7double2S_S__param_1];
	shl.b64 	%rd3, %rd2, 4;
	add.s64 	%rd4, %rd1, %rd3;
	mov.f64 	%fd1, 0d4000000000000000;
	st.v2.f64 	[%rd4], {%fd1, %fd1};
	ret;

}
.func _Z7CB_postPvmdS_S_(
	.param .b64 _Z7CB_postPvmdS_S__param_0,
	.param .b64 _Z7CB_postPvmdS_S__param_1,
	.param .b64 _Z7CB_postPvmdS_S__param_2,
	.param .b64 _Z7CB_postPvmdS_S__param_3,
	.param .b64 _Z7CB_postPvmdS_S__param_4
)
{
	.reg .b64 	%rd<5>;
	.reg .b64 	%fd<3>;

	ld.param.u64 	%rd1, [_Z7CB_postPvmdS_S__param_0];
	ld.param.u64 	%rd2, [_Z7CB_postPvmdS_S__param_1];
	ld.param.f64 	%fd1, [_Z7CB_postPvmdS_S__param_2];
	fma.rn.f64 	%fd2, %fd1, %fd1, 0dBFE0000000000000;
	shl.b64 	%rd3, %rd2, 3;
	add.s64 	%rd4, %rd1, %rd3;
	st.f64 	[%rd4], %fd2;
	ret;

}
	// .globl	_Z4initPdi
.visible .entry _Z4initPdi(
	.param .u64 .ptr .align 1 _Z4initPdi_param_0,
	.param .u32 _Z4initPdi_param_1
)
{
	.reg .pred 	%p<6>;
	.reg .b32 	%r<18>;
	.reg .b64 	%rd<9>;
	.reg .b64 	%fd<39>;

	ld.param.u64 	%rd1, [_Z4initPdi_param_0];
	ld.param.u32 	%r7, [_Z4initPdi_param_1];
	mov.u32 	%r8, %tid.x;
	mov.u32 	%r9, %ctaid.x;
	mov.u32 	%r10, %ntid.x;
	mad.lo.s32 	%r1, %r9, %r10, %r8;
	setp.ge.s32 	%p1, %r1, %r7;
	@%p1 bra 	$L__BB3_7;
	cvt.rn.f64.s32 	%fd8, %r1;
	mul.f64 	%fd9, %fd8, 0d3F80000000000000;
	mul.f64 	%fd10, %fd9, 0d4024000000000000;
	mul.f64 	%fd1, %fd10, 0d400921FB00000000;
	abs.f64 	%fd2, %fd1;
	setp.neu.f64 	%p2, %fd2, 0d7FF0000000000000;
	@%p2 bra 	$L__BB3_3;
	mov.f64 	%fd16, 0d0000000000000000;
	mul.rn.f64 	%fd38, %fd1, %fd16;
	mov.b32 	%r17, 1;
	bra.uni 	$L__BB3_6;
$L__BB3_3:
	mul.f64 	%fd11, %fd1, 0d3FE45F306DC9C883;
	cvt.rni.s32.f64 	%r16, %fd11;
	cvt.rn.f64.s32 	%fd12, %r16;
	fma.rn.f64 	%fd13, %fd12, 0dBFF921FB54442D18, %fd1;
	fma.rn.f64 	%fd14, %fd12, 0dBC91A62633145C00, %fd13;
	fma.rn.f64 	%fd38, %fd12, 0dB97B839A252049C0, %fd14;
	setp.ltu.f64 	%p3, %fd2, 0d41E0000000000000;
	@%p3 bra 	$L__BB3_5;
	{ // callseq 1, 0
	.param .b64 param0;
	st.param.f64 	[param0], %fd1;
	.param .align 16 .b8 retval0[16];
	call.uni (retval0), 
	__internal_trig_reduction_slowpathd, 
	(
	param0
	);
	ld.param.f64 	%fd38, [retval0];
	ld.param.b32 	%r16, [retval0+8];
	} // callseq 1
$L__BB3_5:
	add.s32 	%r17, %r16, 1;
$L__BB3_6:
	shl.b32 	%r13, %r17, 6;
	cvt.u64.u32 	%rd2, %r13;
	and.b64  	%rd3, %rd2, 64;
	mov.u64 	%rd4, __cudart_sin_cos_coeffs;
	add.s64 	%rd5, %rd4, %rd3;
	mul.rn.f64 	%fd17, %fd38, %fd38;
	and.b32  	%r14, %r17, 1;
	setp.eq.b32 	%p4, %r14, 1;
	selp.f64 	%fd18, 0dBDA8FF8320FD8164, 0d3DE5DB65F9785EBA, %p4;
	ld.global.nc.v2.f64 	{%fd19, %fd20}, [%rd5];
	fma.rn.f64 	%fd21, %fd18, %fd17, %fd19;
	fma.rn.f64 	%fd22, %fd21, %fd17, %fd20;
	ld.global.nc.v2.f64 	{%fd23, %fd24}, [%rd5+16];
	fma.rn.f64 	%fd25, %fd22, %fd17, %fd23;
	fma.rn.f64 	%fd26, %fd25, %fd17, %fd24;
	ld.global.nc.v2.f64 	{%fd27, %fd28}, [%rd5+32];
	fma.rn.f64 	%fd29, %fd26, %fd17, %fd27;
	fma.rn.f64 	%fd30, %fd29, %fd17, %fd28;
	fma.rn.f64 	%fd31, %fd30, %fd38, %fd38;
	fma.rn.f64 	%fd32, %fd30, %fd17, 0d3FF0000000000000;
	selp.f64 	%fd33, %fd32, %fd31, %p4;
	and.b32  	%r15, %r17, 2;
	setp.eq.s32 	%p5, %r15, 0;
	mov.f64 	%fd34, 0d0000000000000000;
	sub.f64 	%fd35, %fd34, %fd33;
	selp.f64 	%fd36, %fd33, %fd35, %p5;
	cvta.to.global.u64 	%rd6, %rd1;
	mul.wide.s32 	%rd7, %r1, 8;
	add.s64 	%rd8, %rd6, %rd7;
	st.global.f64 	[%rd8], %fd36;
$L__BB3_7:
	ret;

}
	// .globl	_Z4workP7double2i
.visible .entry _Z4workP7double2i(
	.param .u64 .ptr .align 1 _Z4workP7double2i_param_0,
	.param .u32 _Z4workP7double2i_param_1
)
{
	.reg .pred 	%p<2>;
	.reg .b32 	%r<6>;
	.reg .b64 	%rd<5>;
	.reg .b64 	%fd<2>;

	ld.param.u64 	%rd1, [_Z4workP7double2i_param_0];
	ld.param.u32 	%r2, [_Z4workP7double2i_param_1];
	mov.u32 	%r3, %tid.x;
	mov.u32 	%r4, %ctaid.x;
	mov.u32 	%r5, %ntid.x;
	mad.lo.s32 	%r1, %r4, %r5, %r3;
	setp.ge.s32 	%p1, %r1, %r2;
	@%p1 bra 	$L__BB4_2;
	cvta.to.global.u64 	%rd2, %rd1;
	mul.wide.s32 	%rd3, %r1, 16;
	add.s64 	%rd4, %rd2, %rd3;
	mov.f64 	%fd1, 0d4000000000000000;
	st.global.v2.f64 	[%rd4], {%fd1, %fd1};
$L__BB4_2:
	ret;

}
	// .globl	_Z4postPdi
.visible .entry _Z4postPdi(
	.param .u64 .ptr .align 1 _Z4postPdi_param_0,
	.param .u32 _Z4postPdi_param_1
)
{
	.reg .pred 	%p<2>;
	.reg .b32 	%r<6>;
	.reg .b64 	%rd<5>;
	.reg .b64 	%fd<3>;

	ld.param.u64 	%rd1, [_Z4postPdi_param_0];
	ld.param.u32 	%r2, [_Z4postPdi_param_1];
	mov.u32 	%r3, %tid.x;
	mov.u32 	%r4, %ctaid.x;
	mov.u32 	%r5, %ntid.x;
	mad.lo.s32 	%r1, %r4, %r5, %r3;
	setp.ge.s32 	%p1, %r1, %r2;
	@%p1 bra 	$L__BB5_2;
	cvta.to.global.u64 	%rd2, %rd1;
	mul.wide.s32 	%rd3, %r1, 8;
	add.s64 	%rd4, %rd2, %rd3;
	ld.global.f64 	%fd1, [%rd4];
	fma.rn.f64 	%fd2, %fd1, %fd1, 0dBFE0000000000000;
	st.global.f64 	[%rd4], %fd2;
$L__BB5_2:
	ret;

}
.func  (.param .align 16 .b8 func_retval0[16]) __internal_trig_reduction_slowpathd(
	.param .b64 __internal_trig_reduction_slowpathd_param_0
)
{
	.local .align 8 .b8 	__local_depot6[40];
	.reg .b64 	%SP;
	.reg .b64 	%SPL;
	.reg .pred 	%p<10>;
	.reg .b32 	%r<47>;
	.reg .b64 	%rd<74>;
	.reg .b64 	%fd<5>;

	mov.u64 	%SPL, __local_depot6;
	ld.param.f64 	%fd4, [__internal_trig_reduction_slowpathd_param_0];
	add.u64 	%rd1, %SPL, 0;
	{
	.reg .b32 %temp; 
	mov.b64 	{%temp, %r1}, %fd4;
	}
	shr.u32 	%r2, %r1, 20;
	and.b32  	%r3, %r2, 2047;
	setp.eq.s32 	%p1, %r3, 2047;
	mov.b32 	%r46, 0;
	@%p1 bra 	$L__BB6_9;
	add.s32 	%r20, %r3, -1024;
	mov.b64 	%rd20, %fd4;
	shl.b64 	%rd2, %rd20, 11;
	shr.u32 	%r4, %r20, 6;
	sub.s32 	%r45, 15, %r4;
	sub.s32 	%r21, 19, %r4;
	setp.lt.u32 	%p2, %r20, 128;
	selp.b32 	%r6, 18, %r21, %p2;
	setp.ge.s32 	%p3, %r45, %r6;
	mov.b64 	%rd70, 0;
	@%p3 bra 	$L__BB6_4;
	add.s32 	%r23, %r6, %r4;
	neg.s32 	%r43, %r23;
	or.b64  	%rd3, %rd2, -9223372036854775808;
	mov.b64 	%rd70, 0;
	mov.b32 	%r42, 0;
	mov.u64 	%rd25, __cudart_i2opi_d;
	mov.u32 	%r44, %r45;
$L__BB6_3:
	.pragma "nounroll";
	mul.wide.s32 	%rd22, %r42, 8;
	add.s64 	%rd23, %rd1, %rd22;
	mul.wide.s32 	%rd24, %r44, 8;
	add.s64 	%rd26, %rd25, %rd24;
	ld.global.nc.u64 	%rd27, [%rd26];
	{
	.reg .u32 %r0, %r1, %r2, %r3, %alo, %ahi, %blo, %bhi, %clo, %chi;
	mov.b64 	{%alo,%ahi}, %rd27;
	mov.b64 	{%blo,%bhi}, %rd3;
	mov.b64 	{%clo,%chi}, %rd70;
	mad.lo.cc.u32 	%r0, %alo, %blo, %clo;
	madc.hi.cc.u32 	%r1, %alo, %blo, %chi;
	madc.hi.u32 	%r2, %alo, %bhi, 0;
	mad.lo.cc.u32 	%r1, %alo, %bhi, %r1;
	madc.hi.cc.u32 	%r2, %ahi, %blo, %r2;
	madc.hi.u32 	%r3, %ahi, %bhi, 0;
	mad.lo.cc.u32 	%r1, %ahi, %blo, %r1;
	madc.lo.cc.u32 	%r2, %ahi, %bhi, %r2;
	addc.u32 	%r3, %r3, 0;
	mov.b64 	%rd28, {%r0,%r1};
	mov.b64 	%rd70, {%r2,%r3};
	}
	st.local.u64 	[%rd23], %rd28;
	add.s32 	%r44, %r44, 1;
	add.s32 	%r43, %r43, 1;
	add.s32 	%r42, %r42, 1;
	setp.ne.s32 	%p4, %r43, -15;
	mov.u32 	%r45, %r6;
	@%p4 bra 	$L__BB6_3;
$L__BB6_4:
	cvt.s64.s32 	%rd29, %r45;
	cvt.u64.u32 	%rd30, %r4;
	add.s64 	%rd31, %rd30, %rd29;
	shl.b64 	%rd32, %rd31, 3;
	add.s64 	%rd33, %rd1, %rd32;
	st.local.u64 	[%rd33+-120], %rd70;
	and.b32  	%r15, %r2, 63;
	ld.local.u64 	%rd72, [%rd1+16];
	ld.local.u64 	%rd71, [%rd1+24];
	setp.eq.s32 	%p5, %r15, 0;
	@%p5 bra 	$L__BB6_6;
	shl.b64 	%rd34, %rd71, %r15;
	shr.u64 	%rd35, %rd72, 1;
	xor.b32  	%r24, %r15, 63;
	shr.u64 	%rd36, %rd35, %r24;
	or.b64  	%rd71, %rd34, %rd36;
	ld.local.u64 	%rd37, [%rd1+8];
	shl.b64 	%rd38, %rd72, %r15;
	shr.u64 	%rd39, %rd37, 1;
	shr.u64 	%rd40, %rd39, %r24;
	or.b64  	%rd72, %rd38, %rd40;
$L__BB6_6:
	and.b32  	%r25, %r1, -2147483648;
	shr.u64 	%rd41, %rd71, 62;
	cvt.u32.u64 	%r26, %rd41;
	mov.b64 	{%r27, %r28}, %rd71;
	mov.b64 	{%r29, %r30}, %rd72;
	shf.l.wrap.b32 	%r31, %r30, %r27, 2;
	shf.l.wrap.b32 	%r32, %r27, %r28, 2;
	mov.b64 	%rd42, {%r31, %r32};
	shl.b64 	%rd43, %rd72, 2;
	shr.u64 	%rd44, %rd42, 63;
	cvt.u32.u64 	%r33, %rd44;
	add.s32 	%r34, %r33, %r26;
	setp.eq.s32 	%p6, %r25, 0;
	neg.s32 	%r35, %r34;
	selp.b32 	%r46, %r34, %r35, %p6;
	setp.gt.s64 	%p7, %rd42, -1;
	mov.b64 	%rd45, 0;
	{
	.reg .u32 %r0, %r1, %r2, %r3, %a0, %a1, %a2, %a3, %b0, %b1, %b2, %b3;
	mov.b64 	{%a0,%a1}, %rd45;
	mov.b64 	{%a2,%a3}, %rd45;
	mov.b64 	{%b0,%b1}, %rd43;
	mov.b64 	{%b2,%b3}, %rd42;
	sub.cc.u32 	%r0, %a0, %b0;
	subc.cc.u32 	%r1, %a1, %b1;
	subc.cc.u32 	%r2, %a2, %b2;
	subc.u32 	%r3, %a3, %b3;
	mov.b64 	%rd46, {%r0,%r1};
	mov.b64 	%rd47, {%r2,%r3};
	}
	xor.b32  	%r36, %r25, -2147483648;
	selp.b64 	%rd73, %rd42, %rd47, %p7;
	selp.b64 	%rd14, %rd43, %rd46, %p7;
	selp.b32 	%r17, %r25, %r36, %p7;
	clz.b64 	%r37, %rd73;
	cvt.u64.u32 	%rd15, %r37;
	setp.eq.s32 	%p8, %r37, 0;
	@%p8 bra 	$L__BB6_8;
	cvt.u32.u64 	%r38, %rd15;
	and.b32  	%r39, %r38, 63;
	shl.b64 	%rd48, %rd73, %r39;
	shr.u64 	%rd49, %rd14, 1;
	not.b32 	%r40, %r38;
	and.b32  	%r41, %r40, 63;
	shr.u64 	%rd50, %rd49, %r41;
	or.b64  	%rd73, %rd48, %rd50;
$L__BB6_8:
	mov.b64 	%rd51, -3958705157555305931;
	{
	.reg .u32 %r0, %r1, %r2, %r3, %alo, %ahi, %blo, %bhi;
	mov.b64 	{%alo,%ahi}, %rd73;
	mov.b64 	{%blo,%bhi}, %rd51;
	mul.lo.u32 	%r0, %alo, %blo;
	mul.hi.u32 	%r1, %alo, %blo;
	mad.lo.cc.u32 	%r1, %alo, %bhi, %r1;
	madc.hi.u32 	%r2, %alo, %bhi, 0;
	mad.lo.cc.u32 	%r1, %ahi, %blo, %r1;
	madc.hi.cc.u32 	%r2, %ahi, %blo, %r2;
	madc.hi.u32 	%r3, %ahi, %bhi, 0;
	mad.lo.cc.u32 	%r2, %ahi, %bhi, %r2;
	addc.u32 	%r3, %r3, 0;
	mov.b64 	%rd52, {%r0,%r1};
	mov.b64 	%rd53, {%r2,%r3};
	}
	setp.gt.s64 	%p9, %rd53, 0;
	{
	.reg .u32 %r0, %r1, %r2, %r3, %a0, %a1, %a2, %a3, %b0, %b1, %b2, %b3;
	mov.b64 	{%a0,%a1}, %rd52;
	mov.b64 	{%a2,%a3}, %rd53;
	mov.b64 	{%b0,%b1}, %rd52;
	mov.b64 	{%b2,%b3}, %rd53;
	add.cc.u32 	%r0, %a0, %b0;
	addc.cc.u32 	%r1, %a1, %b1;
	addc.cc.u32 	%r2, %a2, %b2;
	addc.u32 	%r3, %a3, %b3;
	mov.b64 	%rd54, {%r0,%r1};
	mov.b64 	%rd55, {%r2,%r3};
	}
	selp.b64 	%rd56, %rd55, %rd53, %p9;
	selp.s64 	%rd57, -1, 0, %p9;
	sub.s64 	%rd58, %rd57, %rd15;
	cvt.u64.u32 	%rd59, %r17;
	shl.b64 	%rd60, %rd59, 32;
	add.s64 	%rd61, %rd56, 1;
	shr.u64 	%rd62, %rd61, 10;
	add.s64 	%rd63, %rd62, 1;
	shr.u64 	%rd64, %rd63, 1;
	shl.b64 	%rd65, %rd58, 52;
	add.s64 	%rd66, %rd65, %rd64;
	add.s64 	%rd67, %rd66, 4602678819172646912;
	or.b64  	%rd68, %rd67, %rd60;
	mov.b64 	%fd4, %rd68;
$L__BB6_9:
	st.param.f64 	[func_retval0], %fd4;
	st.param.b32 	[func_retval0+8], %r46;
	ret;

}


// ===== COMPILED SASS (sm_100) =====

	.target	sm_100

	.elftype	@"ET_EXEC"


//--------------------- .note.nv.tkinfo           --------------------------
	.section	.note.nv.tkinfo,"",@"SHT_NOTE"
	.sectionflags	@"SHF_NOTE_NV_TKINFO"
	.tkinfo
        /*0018*/ 	.word	0x00000002
        /*0030*/ 	.string	""
        /*0030*/ 	.string	"ptxas"
        /*0030*/ 	.string	"Cuda compilation tools, release 13.0, V13.0.88"
        /*0030*/ 	.string	"Build cuda_13.0.r13.0/compiler.36424714_0"
        /*0030*/ 	.string	"-arch sm_100 -m 64 "



//--------------------- .note.nv.cuinfo           --------------------------
	.section	.note.nv.cuinfo,"",@"SHT_NOTE"
	.sectionflags	@"SHF_NOTE_NV_CUINFO"
        /*0018*/ 	.short	0x0002
        /*001a*/ 	.short	0x0064
        /*001c*/ 	.short	0x0082
	.zero		2


//--------------------- .nv.info                  --------------------------
	.section	.nv.info,"",@"SHT_CUDA_INFO"
	.align	4


	//----- nvinfo : EIATTR_REGCOUNT
	.align		4
        /*0000*/ 	.byte	0x04, 0x2f
        /*0002*/ 	.short	(.L_6 - .L_5)
	.align		4
.L_5:
        /*0004*/ 	.word	index@(_Z4postPdi)
        /*0008*/ 	.word	0x00000008


	//----- nvinfo : EIATTR_FRAME_SIZE
	.align		4
.L_6:
        /*000c*/ 	.byte	0x04, 0x11
        /*000e*/ 	.short	(.L_8 - .L_7)
	.align		4
.L_7:
        /*0010*/ 	.word	index@(_Z4postPdi)
        /*0014*/ 	.word	0x00000000


	//----- nvinfo : EIATTR_REGCOUNT
	.align		4
.L_8:
        /*0018*/ 	.byte	0x04, 0x2f
        /*001a*/ 	.short	(.L_10 - .L_9)
	.align		4
.L_9:
        /*001c*/ 	.word	index@(_Z4initPdi)
        /*0020*/ 	.word	0x0000001c


	//----- nvinfo : EIATTR_FRAME_SIZE
	.align		4
.L_10:
        /*0024*/ 	.byte	0x04, 0x11
        /*0026*/ 	.short	(.L_12 - .L_11)
	.align		4
.L_11:
        /*0028*/ 	.word	index@($_Z4initPdi$__internal_trig_reduction_slowpathd)
        /*002c*/ 	.word	0x00000028


	//----- nvinfo : EIATTR_FRAME_SIZE
	.align		4
.L_12:
        /*0030*/ 	.byte	0x04, 0x11
        /*0032*/ 	.short	(.L_14 - .L_13)
	.align		4
.L_13:
        /*0034*/ 	.word	index@(_Z4initPdi)
        /*0038*/ 	.word	0x00000028


	//----- nvinfo : EIATTR_REGCOUNT
	.align		4
.L_14:
        /*003c*/ 	.byte	0x04, 0x2f
        /*003e*/ 	.short	(.L_16 - .L_15)
	.align		4
.L_15:
        /*0040*/ 	.word	index@(_Z4workP7double2i)
        /*0044*/ 	.word	0x0000000a


	//----- nvinfo : EIATTR_FRAME_SIZE
	.align		4
.L_16:
        /*0048*/ 	.byte	0x04, 0x11
        /*004a*/ 	.short	(.L_18 - .L_17)
	.align		4
.L_17:
        /*004c*/ 	.word	index@(_Z4workP7double2i)
        /*0050*/ 	.word	0x00000000


	//----- nvinfo : EIATTR_MIN_STACK_SIZE
	.align		4
.L_18:
        /*0054*/ 	.byte	0x04, 0x12
        /*0056*/ 	.short	(.L_20 - .L_19)
	.align		4
.L_19:
        /*0058*/ 	.word	index@(_Z4workP7double2i)
        /*005c*/ 	.word	0x00000000


	//----- nvinfo : EIATTR_MIN_STACK_SIZE
	.align		4
.L_20:
        /*0060*/ 	.byte	0x04, 0x12
        /*0062*/ 	.short	(.L_22 - .L_21)
	.align		4
.L_21:
        /*0064*/ 	.word	index@(_Z4initPdi)
        /*0068*/ 	.word	0x00000028


	//----- nvinfo : EIATTR_MIN_STACK_SIZE
	.align		4
.L_22:
        /*006c*/ 	.byte	0x04, 0x12
        /*006e*/ 	.short	(.L_24 - .L_23)
	.align		4
.L_23:
        /*0070*/ 	.word	index@(_Z4postPdi)
        /*0074*/ 	.word	0x00000000
.L_24:


//--------------------- .nv.compat                --------------------------
	.section	.nv.compat,"",@"SHT_CUDA_COMPAT_INFO"
	.align	4
        /*0000*/ 	.byte	0x02, 0x09, 0x00, 0x00, 0x02, 0x02, 0x01, 0x00, 0x02, 0x05, 0x05, 0x00, 0x03, 0x07, 0x01, 0x01
        /*0010*/ 	.byte	0x02, 0x03, 0x00, 0x00, 0x02, 0x06, 0x01, 0x00, 0x04, 0x0b, 0x08, 0x00, 0x01, 0x00, 0x00, 0x00
        /*0020*/ 	.byte	0x00, 0x00, 0x00, 0x00


//--------------------- .nv.info._Z4workP7double2i --------------------------
	.section	.nv.info._Z4workP7double2i,"",@"SHT_CUDA_INFO"
	.sectionflags	@""
	.align	4


	//----- nvinfo : EIATTR_CUDA_API_VERSION
	.align		4
        /*0000*/ 	.byte	0x04, 0x37
        /*0002*/ 	.short	(.L_26 - .L_25)
.L_25:
        /*0004*/ 	.word	0x00000082


	//----- nvinfo : EIATTR_KPARAM_INFO
	.align		4
.L_26:
        /*0008*/ 	.byte	0x04, 0x17
        /*000a*/ 	.short	(.L_28 - .L_27)
.L_27:
        /*000c*/ 	.word	0x00000000
        /*0010*/ 	.short	0x0001
        /*0012*/ 	.short	0x0008
        /*0014*/ 	.byte	0x00, 0xf0, 0x11, 0x00


	//----- nvinfo : EIATTR_KPARAM_INFO
	.align		4
.L_28:
        /*0018*/ 	.byte	0x04, 0x17
        /*001a*/ 	.short	(.L_30 - .L_29)
.L_29:
        /*001c*/ 	.word	0x00000000
        /*0020*/ 	.short	0x0000
        /*0022*/ 	.short	0x0000
        /*0024*/ 	.byte	0x00, 0xf5, 0x21, 0x00


	//----- nvinfo : EIATTR_SPARSE_MMA_MASK
	.align		4
.L_30:
        /*0028*/ 	.byte	0x03, 0x50
        /*002a*/ 	.short	0x0000


	//----- nvinfo : EIATTR_MAXREG_COUNT
	.align		4
        /*002c*/ 	.byte	0x03, 0x1b
        /*002e*/ 	.short	0x00ff


	//----- nvinfo : EIATTR_MERCURY_ISA_VERSION
	.align		4
        /*0030*/ 	.byte	0x03, 0x5f
        /*0032*/ 	.short	0x0101


	//----- nvinfo : EIATTR_VRC_CTA_INIT_COUNT
	.align		4
        /*0034*/ 	.byte	0x02, 0x4a
	.zero		1
	.zero		1


	//----- nvinfo : EIATTR_EXIT_INSTR_OFFSETS
	.align		4
        /*0038*/ 	.byte	0x04, 0x1c
        /*003a*/ 	.short	(.L_32 - .L_31)


	//   ....[0]....
.L_31:
        /*003c*/ 	.word	0x00000070


	//   ....[1]....
        /*0040*/ 	.word	0x00000100


	//----- nvinfo : EIATTR_CBANK_PARAM_SIZE
	.align		4
.L_32:
        /*0044*/ 	.byte	0x03, 0x19
        /*0046*/ 	.short	0x000c


	//----- nvinfo : EIATTR_PARAM_CBANK
	.align		4
        /*0048*/ 	.byte	0x04, 0x0a
        /*004a*/ 	.short	(.L_34 - .L_33)
	.align		4
.L_33:
        /*004c*/ 	.word	index@(.nv.constant0._Z4workP7double2i)
        /*0050*/ 	.short	0x0380
        /*0052*/ 	.short	0x000c


	//----- nvinfo : EIATTR_SW_WAR
	.align		4
.L_34:
        /*0054*/ 	.byte	0x04, 0x36
        /*0056*/ 	.short	(.L_36 - .L_35)
.L_35:
        /*0058*/ 	.word	0x00000008
.L_36:


//--------------------- .nv.info._Z4initPdi       --------------------------
	.section	.nv.info._Z4initPdi,"",@"SHT_CUDA_INFO"
	.sectionflags	@""
	.align	4


	//----- nvinfo : EIATTR_CUDA_API_VERSION
	.align		4
        /*0000*/ 	.byte	0x04, 0x37
        /*0002*/ 	.short	(.L_38 - .L_37)
.L_37:
        /*0004*/ 	.word	0x00000082


	//----- nvinfo : EIATTR_KPARAM_INFO
	.align		4
.L_38:
        /*0008*/ 	.byte	0x04, 0x17
        /*000a*/ 	.short	(.L_40 - .L_39)
.L_39:
        /*000c*/ 	.word	0x00000000
        /*0010*/ 	.short	0x0001
        /*0012*/ 	.short	0x0008
        /*0014*/ 	.byte	0x00, 0xf0, 0x11, 0x00


	//----- nvinfo : EIATTR_KPARAM_INFO
	.align		4
.L_40:
        /*0018*/ 	.byte	0x04, 0x17
        /*001a*/ 	.short	(.L_42 - .L_41)
.L_41:
        /*001c*/ 	.word	0x00000000
        /*0020*/ 	.short	0x0000
        /*0022*/ 	.short	0x0000
        /*0024*/ 	.byte	0x00, 0xf5, 0x21, 0x00


	//----- nvinfo : EIATTR_SPARSE_MMA_MASK
	.align		4
.L_42:
        /*0028*/ 	.byte	0x03, 0x50
        /*002a*/ 	.short	0x0000


	//----- nvinfo : EIATTR_MAXREG_COUNT
	.align		4
        /*002c*/ 	.byte	0x03, 0x1b
        /*002e*/ 	.short	0x00ff


	//----- nvinfo : EIATTR_MERCURY_ISA_VERSION
	.align		4
        /*0030*/ 	.byte	0x03, 0x5f
        /*0032*/ 	.short	0x0101


	//----- nvinfo : EIATTR_VRC_CTA_INIT_COUNT
	.align		4
        /*0034*/ 	.byte	0x02, 0x4a
	.zero		1
	.zero		1


	//----- nvinfo : EIATTR_EXIT_INSTR_OFFSETS
	.align		4
        /*0038*/ 	.byte	0x04, 0x1c
        /*003a*/ 	.short	(.L_44 - .L_43)


	//   ....[0]....
.L_43:
        /*003c*/ 	.word	0x00000080


	//   ....[1]....
        /*0040*/ 	.word	0x00000490


	//----- nvinfo : EIATTR_CRS_STACK_SIZE
	.align		4
.L_44:
        /*0044*/ 	.byte	0x04, 0x1e
        /*0046*/ 	.short	(.L_46 - .L_45)
.L_45:
        /*0048*/ 	.word	0x00000000


	//----- nvinfo : EIATTR_CBANK_PARAM_SIZE
	.align		4
.L_46:
        /*004c*/ 	.byte	0x03, 0x19
        /*004e*/ 	.short	0x000c


	//----- nvinfo : EIATTR_PARAM_CBANK
	.align		4
        /*0050*/ 	.byte	0x04, 0x0a
        /*0052*/ 	.short	(.L_48 - .L_47)
	.align		4
.L_47:
        /*0054*/ 	.word	index@(.nv.constant0._Z4initPdi)
        /*0058*/ 	.short	0x0380
        /*005a*/ 	.short	0x000c


	//----- nvinfo : EIATTR_SW_WAR
	.align		4
.L_48:
        /*005c*/ 	.byte	0x04, 0x36
        /*005e*/ 	.short	(.L_50 - .L_49)
.L_49:
        /*0060*/ 	.word	0x00000008
.L_50:


//--------------------- .nv.info._Z4postPdi       --------------------------
	.section	.nv.info._Z4postPdi,"",@"SHT_CUDA_INFO"
	.sectionflags	@""
	.align	4


	//----- nvinfo : EIATTR_CUDA_API_VERSION
	.align		4
        /*0000*/ 	.byte	0x04, 0x37
        /*0002*/ 	.short	(.L_52 - .L_51)
.L_51:
        /*0004*/ 	.word	0x00000082


	//----- nvinfo : EIATTR_KPARAM_INFO
	.align		4
.L_52:
        /*0008*/ 	.byte	0x04, 0x17
        /*000a*/ 	.short	(.L_54 - .L_53)
.L_53:
        /*000c*/ 	.word	0x00000000
        /*0010*/ 	.short	0x0001
        /*0012*/ 	.short	0x0008
        /*0014*/ 	.byte	0x00, 0xf0, 0x11, 0x00


	//----- nvinfo : EIATTR_KPARAM_INFO
	.align		4
.L_54:
        /*0018*/ 	.byte	0x04, 0x17
        /*001a*/ 	.short	(.L_56 - .L_55)
.L_55:
        /*001c*/ 	.word	0x00000000
        /*0020*/ 	.short	0x0000
        /*0022*/ 	.short	0x0000
        /*0024*/ 	.byte	0x00, 0xf5, 0x21, 0x00


	//----- nvinfo : EIATTR_SPARSE_MMA_MASK
	.align		4
.L_56:
        /*0028*/ 	.byte	0x03, 0x50
        /*002a*/ 	.short	0x0000


	//----- nvinfo : EIATTR_MAXREG_COUNT
	.align		4
        /*002c*/ 	.byte	0x03, 0x1b
        /*002e*/ 	.short	0x00ff


	//----- nvinfo : EIATTR_MERCURY_ISA_VERSION
	.align		4
        /*0030*/ 	.byte	0x03, 0x5f
        /*0032*/ 	.short	0x0101


	//----- nvinfo : EIATTR_VRC_CTA_INIT_COUNT
	.align		4
        /*0034*/ 	.byte	0x02, 0x4a
	.zero		1
	.zero		1


	//----- nvinfo : EIATTR_EXIT_INSTR_OFFSETS
	.align		4
        /*0038*/ 	.byte	0x04, 0x1c
        /*003a*/ 	.short	(.L_58 - .L_57)


	//   ....[0]....
.L_57:
        /*003c*/ 	.word	0x00000070


	//   ....[1]....
        /*0040*/ 	.word	0x000000e0


	//----- nvinfo : EIATTR_CBANK_PARAM_SIZE
	.align		4
.L_58:
        /*0044*/ 	.byte	0x03, 0x19
        /*0046*/ 	.short	0x000c


	//----- nvinfo : EIATTR_PARAM_CBANK
	.align		4
        /*0048*/ 	.byte	0x04, 0x0a
        /*004a*/ 	.short	(.L_60 - .L_59)
	.align		4
.L_59:
        /*004c*/ 	.word	index@(.nv.constant0._Z4postPdi)
        /*0050*/ 	.short	0x0380
        /*0052*/ 	.short	0x000c


	//----- nvinfo : EIATTR_SW_WAR
	.align		4
.L_60:
        /*0054*/ 	.byte	0x04, 0x36
        /*0056*/ 	.short	(.L_62 - .L_61)
.L_61:
        /*0058*/ 	.word	0x00000008
.L_62:


//--------------------- .nv.callgraph             --------------------------
	.section	.nv.callgraph,"",@"SHT_CUDA_CALLGRAPH"
	.align	4
	.sectionentsize	8
	.align		4
        /*0000*/ 	.word	0x00000000
	.align		4
        /*0004*/ 	.word	0xffffffff
	.align		4
        /*0008*/ 	.word	0x00000000
	.align		4
        /*000c*/ 	.word	0xfffffffe
	.align		4
        /*0010*/ 	.word	0x00000000
	.align		4
        /*0014*/ 	.word	0xfffffffd
	.align		4
        /*0018*/ 	.word	0x00000000
	.align		4
        /*001c*/ 	.word	0xfffffffc


//--------------------- .nv.constant4             --------------------------
	.section	.nv.constant4,"a",@progbits
	.align	8
	.align		8
.nv.constant4:
        /*0000*/ 	.dword	d_loadCallbackInit
	.align		8
        /*0008*/ 	.dword	d_storeCallbackWork
	.align		8
        /*0010*/ 	.dword	d_storeCallbackPost
	.align		8
        /*0018*/ 	.dword	__cudart_i2opi_d
	.align		8
        /*0020*/ 	.dword	__cudart_sin_cos_coeffs


//--------------------- .text._Z4workP7double2i   --------------------------
	.section	.text._Z4workP7double2i,"ax",@progbits
	.align	128
        .global         _Z4workP7double2i
        .type           _Z4workP7double2i,@function
        .size           _Z4workP7double2i,(.L_x_15 - _Z4workP7double2i)
        .other          _Z4workP7double2i,@"STO_CUDA_ENTRY STV_DEFAULT"
_Z4workP7double2i:
.text._Z4workP7double2i:
[----:B------:R-:W-:Y:S01]  /*0000*/  LDC R1, c[0x0][0x37c] ;  /* 0x0000df00ff017b82 */ /* 0x000fe20000000800 */
[----:B------:R-:W0:Y:S07]  /*0010*/  S2R R7, SR_TID.X ;  /* 0x0000000000077919 */ /* 0x000e2e0000002100 */
[----:B------:R-:W0:Y:S01]  /*0020*/  S2UR UR4, SR_CTAID.X ;  /* 0x00000000000479c3 */ /* 0x000e220000002500 */
[----:B------:R-:W1:Y:S07]  /*0030*/  LDCU UR5, c[0x0][0x388] ;  /* 0x00007100ff0577ac */ /* 0x000e6e0008000800 */
[----:B------:R-:W0:Y:S02]  /*0040*/  LDC R0, c[0x0][0x360] ;  /* 0x0000d800ff007b82 */ /* 0x000e240000000800 */
[----:B0-----:R-:W-:-:S05]  /*0050*/  IMAD R7, R0, UR4, R7 ;  /* 0x0000000400077c24 */ /* 0x001fca000f8e0207 */
[----:B-1----:R-:W-:-:S13]  /*0060*/  ISETP.GE.AND P0, PT, R7, UR5, PT ;  /* 0x0000000507007c0c */ /* 0x002fda000bf06270 */
[----:B------:R-:W-:Y:S05]  /*0070*/  @P0 EXIT ;  /* 0x000000000000094d */ /* 0x000fea0003800000 */
[----:B------:R-:W0:Y:S01]  /*0080*/  LDC.64 R2, c[0x0][0x380] ;  /* 0x0000e000ff027b82 */ /* 0x000e220000000a00 */
[----:B------:R-:W1:Y:S01]  /*0090*/  LDCU.64 UR4, c[0x0][0x358] ;  /* 0x00006b00ff0477ac */ /* 0x000e620008000a00 */
[----:B------:R-:W-:Y:S01]  /*00a0*/  HFMA2 R4, -RZ, RZ, 0, 0 ;  /* 0x00000000ff047431 */ /* 0x000fe200000001ff */
[----:B------:R-:W-:Y:S01]  /*00b0*/  MOV R5, 0x40000000 ;  /* 0x4000000000057802 */ /* 0x000fe20000000f00 */
[----:B------:R-:W-:Y:S02]  /*00c0*/  HFMA2 R6, -RZ, RZ, 0, 0 ;  /* 0x00000000ff067431 */ /* 0x000fe400000001ff */
[----:B0-----:R-:W-:Y:S01]  /*00d0*/  IMAD.WIDE R2, R7, 0x10, R2 ;  /* 0x0000001007027825 */ /* 0x001fe200078e0202 */
[----:B------:R-:W-:-:S05]  /*00e0*/  MOV R7, 0x40000000 ;  /* 0x4000000000077802 */ /* 0x000fca0000000f00 */
[----:B-1----:R-:W-:Y:S01]  /*00f0*/  STG.E.128 desc[UR4][R2.64], R4 ;  /* 0x0000000402007986 */ /* 0x002fe2000c101d04 */
[----:B------:R-:W-:Y:S05]  /*0100*/  EXIT ;  /* 0x000000000000794d */ /* 0x000fea0003800000 */
.L_x_0:
[----:B------:R-:W-:-:S00]  /*0110*/  BRA `(.L_x_0) ;  /* 0xfffffffc00fc7947 */ /* 0x000fc0000383ffff */
[----:B------:R-:W-:-:S00]  /*0120*/  NOP ;  /* 0x0000000000007918 */ /* 0x000fc00000000000 */
        /* <DEDUP_REMOVED lines=13> */
.L_x_15:


//--------------------- .text._Z4initPdi          --------------------------
	.section	.text._Z4initPdi,"ax",@progbits
	.align	128
        .global         _Z4initPdi
        .type           _Z4initPdi,@function
        .size           _Z4initPdi,(.L_x_14 - _Z4initPdi)
        .other          _Z4initPdi,@"STO_CUDA_ENTRY STV_DEFAULT"
_Z4initPdi:
.text._Z4initPdi:
[----:B------:R-:W0:Y:S01]  /*0000*/  LDC R1, c[0x0][0x37c] ;  /* 0x0000df00ff017b82 */ /* 0x000e220000000800 */
[----:B------:R-:W1:Y:S07]  /*0010*/  S2R R10, SR_TID.X ;  /* 0x00000000000a7919 */ /* 0x000e6e0000002100 */
[----:B------:R-:W1:Y:S01]  /*0020*/  S2UR UR4, SR_CTAID.X ;  /* 0x00000000000479c3 */ /* 0x000e620000002500 */
[----:B------:R-:W2:Y:S01]  /*0030*/  LDCU UR5, c[0x0][0x388] ;  /* 0x00007100ff0577ac */ /* 0x000ea20008000800 */
[----:B0-----:R-:W-:-:S06]  /*0040*/  VIADD R1, R1, 0xffffffd8 ;  /* 0xffffffd801017836 */ /* 0x001fcc0000000000 */
[----:B------:R-:W1:Y:S02]  /*0050*/  LDC R3, c[0x0][0x360] ;  /* 0x0000d800ff037b82 */ /* 0x000e640000000800 */
[----:B-1----:R-:W-:-:S05]  /*0060*/  IMAD R10, R3, UR4, R10 ;  /* 0x00000004030a7c24 */ /* 0x002fca000f8e020a */
[----:B--2---:R-:W-:-:S13]  /*0070*/  ISETP.GE.AND P0, PT, R10, UR5, PT ;  /* 0x000000050a007c0c */ /* 0x004fda000bf06270 */
[----:B------:R-:W-:Y:S05]  /*0080*/  @P0 EXIT ;  /* 0x000000000000094d */ /* 0x000fea0003800000 */
[----:B------:R-:W0:Y:S01]  /*0090*/  I2F.F64 R2, R10 ;  /* 0x0000000a00027312 */ /* 0x000e220000201c00 */
[----:B------:R-:W1:Y:S01]  /*00a0*/  LDCU.64 UR4, c[0x0][0x358] ;  /* 0x00006b00ff0477ac */ /* 0x000e620008000a00 */
[----:B------:R-:W-:Y:S01]  /*00b0*/  BSSY.RECONVERGENT B1, `(.L_x_1) ;  /* 0x000001d000017945 */ /* 0x000fe20003800200 */
[----:B0-----:R-:W-:-:S08]  /*00c0*/  DMUL R2, R2, 0.0078125 ;  /* 0x3f80000002027828 */ /* 0x001fd00000000000 */
[----:B------:R-:W-:-:S08]  /*00d0*/  DMUL R2, R2, 10 ;  /* 0x4024000002027828 */ /* 0x000fd00000000000 */
[----:B------:R-:W-:-:S08]  /*00e0*/  DMUL R16, R2, 3.1415920257568359375 ;  /* 0x400921fb02107828 */ /* 0x000fd00000000000 */
[----:B------:R-:W-:-:S14]  /*00f0*/  DSETP.NEU.AND P0, PT, |R16|, +INF , PT ;  /* 0x7ff000001000742a */ /* 0x000fdc0003f0d200 */
[----:B------:R-:W-:Y:S01]  /*0100*/  @!P0 DMUL R2, RZ, R16 ;  /* 0x00000010ff028228 */ /* 0x000fe20000000000 */
[----:B------:R-:W-:Y:S01]  /*0110*/  @!P0 IMAD.MOV.U32 R0, RZ, RZ, 0x1 ;  /* 0x00000001ff008424 */ /* 0x000fe200078e00ff */
[----:B-1----:R-:W-:Y:S09]  /*0120*/  @!P0 BRA `(.L_x_2) ;  /* 0x0000000000548947 */ /* 0x002ff20003800000 */
[----:B------:R-:W-:Y:S01]  /*0130*/  UMOV UR6, 0x6dc9c883 ;  /* 0x6dc9c88300067882 */ /* 0x000fe20000000000 */
[----:B------:R-:W-:Y:S01]  /*0140*/  UMOV UR7, 0x3fe45f30 ;  /* 0x3fe45f3000077882 */ /* 0x000fe20000000000 */
[C---:B------:R-:W-:Y:S01]  /*0150*/  DSETP.GE.AND P0, PT, |R16|.reuse, 2.14748364800000000000e+09, PT ;  /* 0x41e000001000742a */ /* 0x040fe20003f06200 */
[----:B------:R-:W-:Y:S01]  /*0160*/  BSSY.RECONVERGENT B0, `(.L_x_3) ;  /* 0x0000010000007945 */ /* 0x000fe20003800200 */
[----:B------:R-:W-:Y:S01]  /*0170*/  DMUL R4, R16, UR6 ;  /* 0x0000000610047c28 */ /* 0x000fe20008000000 */
[----:B------:R-:W-:Y:S01]  /*0180*/  UMOV UR6, 0x54442d18 ;  /* 0x54442d1800067882 */ /* 0x000fe20000000000 */
[----:B------:R-:W-:-:S04]  /*0190*/  UMOV UR7, 0x3ff921fb ;  /* 0x3ff921fb00077882 */ /* 0x000fc80000000000 */
[----:B------:R-:W0:Y:S08]  /*01a0*/  F2I.F64 R0, R4 ;  /* 0x0000000400007311 */ /* 0x000e300000301100 */
[----:B0-----:R-:W0:Y:S02]  /*01b0*/  I2F.F64 R2, R0 ;  /* 0x0000000000027312 */ /* 0x001e240000201c00 */
[----:B0-----:R-:W-:Y:S01]  /*01c0*/  DFMA R6, R2, -UR6, R16 ;  /* 0x8000000602067c2b */ /* 0x001fe20008000010 */
[----:B------:R-:W-:Y:S01]  /*01d0*/  UMOV UR6, 0x33145c00 ;  /* 0x33145c0000067882 */ /* 0x000fe20000000000 */
[----:B------:R-:W-:-:S06]  /*01e0*/  UMOV UR7, 0x3c91a626 ;  /* 0x3c91a62600077882 */ /* 0x000fcc0000000000 */
[----:B------:R-:W-:Y:S01]  /*01f0*/  DFMA R6, R2, -UR6, R6 ;  /* 0x8000000602067c2b */ /* 0x000fe20008000006 */
[----:B------:R-:W-:Y:S01]  /*0200*/  UMOV UR6, 0x252049c0 ;  /* 0x252049c000067882 */ /* 0x000fe20000000000 */
[----:B------:R-:W-:-:S06]  /*0210*/  UMOV UR7, 0x397b839a ;  /* 0x397b839a00077882 */ /* 0x000fcc0000000000 */
[----:B------:R-:W-:Y:S01]  /*0220*/  DFMA R2, R2, -UR6, R6 ;  /* 0x8000000602027c2b */ /* 0x000fe20008000006 */
[----:B------:R-:W-:Y:S10]  /*0230*/  @!P0 BRA `(.L_x_4) ;  /* 0x0000000000088947 */ /* 0x000ff40003800000 */
[----:B------:R-:W-:-:S07]  /*0240*/  MOV R12, 0x260 ;  /* 0x00000260000c7802 */ /* 0x000fce0000000f00 */
[----:B------:R-:W-:Y:S05]  /*0250*/  CALL.REL.NOINC `($_Z4initPdi$__internal_trig_reduction_slowpathd) ;  /* 0x0000000000907944 */ /* 0x000fea0003c00000 */
.L_x_4:
[----:B------:R-:W-:Y:S05]  /*0260*/  BSYNC.RECONVERGENT B0 ;  /* 0x0000000000007941 */ /* 0x000fea0003800200 */
.L_x_3:
[----:B------:R-:W-:-:S07]  /*0270*/  VIADD R0, R0, 0x1 ;  /* 0x0000000100007836 */ /* 0x000fce0000000000 */
.L_x_2:
[----:B------:R-:W-:Y:S05]  /*0280*/  BSYNC.RECONVERGENT B1 ;  /* 0x0000000000017941 */ /* 0x000fea0003800200 */
.L_x_1:
[----:B------:R-:W0:Y:S01]  /*0290*/  LDCU.64 UR6, c[0x4][0x20] ;  /* 0x01000400ff0677ac */ /* 0x000e220008000a00 */
[----:B------:R-:W-:-:S05]  /*02a0*/  IMAD.SHL.U32 R4, R0, 0x40, RZ ;  /* 0x0000004000047824 */ /* 0x000fca00078e00ff */
[----:B------:R-:W-:-:S04]  /*02b0*/  LOP3.LUT R4, R4, 0x40, RZ, 0xc0, !PT ;  /* 0x0000004004047812 */ /* 0x000fc800078ec0ff */
[----:B0-----:R-:W-:-:S05]  /*02c0*/  IADD3 R20, P0, PT, R4, UR6, RZ ;  /* 0x0000000604147c10 */ /* 0x001fca000ff1e0ff */
[----:B------:R-:W-:-:S05]  /*02d0*/  IMAD.X R21, RZ, RZ, UR7, P0 ;  /* 0x00000007ff157e24 */ /* 0x000fca00080e06ff */
[----:B------:R-:W2:Y:S04]  /*02e0*/  LDG.E.128.CONSTANT R16, desc[UR4][R20.64] ;  /* 0x0000000414107981 */ /* 0x000ea8000c1e9d00 */
[----:B------:R-:W3:Y:S04]  /*02f0*/  LDG.E.128.CONSTANT R12, desc[UR4][R20.64+0x10] ;  /* 0x00001004140c7981 */ /* 0x000ee8000c1e9d00 */
[----:B------:R-:W4:Y:S01]  /*0300*/  LDG.E.128.CONSTANT R4, desc[UR4][R20.64+0x20] ;  /* 0x0000200414047981 */ /* 0x000f22000c1e9d00 */
[----:B------:R-:W-:Y:S01]  /*0310*/  LOP3.LUT R8, R0, 0x1, RZ, 0xc0, !PT ;  /* 0x0000000100087812 */ /* 0x000fe200078ec0ff */
[----:B------:R-:W-:-:S02]  /*0320*/  IMAD.MOV.U32 R22, RZ, RZ, 0x20fd8164 ;  /* 0x20fd8164ff167424 */ /* 0x000fc400078e00ff */
[----:B------:R-:W-:Y:S01]  /*0330*/  IMAD.MOV.U32 R11, RZ, RZ, 0x3da8ff83 ;  /* 0x3da8ff83ff0b7424 */ /* 0x000fe200078e00ff */
[----:B------:R-:W-:Y:S01]  /*0340*/  ISETP.NE.U32.AND P0, PT, R8, 0x1, PT ;  /* 0x000000010800780c */ /* 0x000fe20003f05070 */
[----:B------:R-:W-:-:S03]  /*0350*/  DMUL R8, R2, R2 ;  /* 0x0000000202087228 */ /* 0x000fc60000000000 */
[----:B------:R-:W-:Y:S02]  /*0360*/  FSEL R22, R22, -8.06006814911005101289e+34, !P0 ;  /* 0xf9785eba16167808 */ /* 0x000fe40004000000 */
[----:B------:R-:W-:-:S06]  /*0370*/  FSEL R23, -R11, 0.11223486810922622681, !P0 ;  /* 0x3de5db650b177808 */ /* 0x000fcc0004000100 */
[----:B--2---:R-:W-:-:S08]  /*0380*/  DFMA R16, R8, R22, R16 ;  /* 0x000000160810722b */ /* 0x004fd00000000010 */
[----:B------:R-:W-:-:S08]  /*0390*/  DFMA R16, R8, R16, R18 ;  /* 0x000000100810722b */ /* 0x000fd00000000012 */
[----:B---3--:R-:W-:-:S08]  /*03a0*/  DFMA R12, R8, R16, R12 ;  /* 0x00000010080c722b */ /* 0x008fd0000000000c */
[----:B------:R-:W-:-:S08]  /*03b0*/  DFMA R12, R8, R12, R14 ;  /* 0x0000000c080c722b */ /* 0x000fd0000000000e */
[----:B----4-:R-:W-:-:S08]  /*03c0*/  DFMA R4, R8, R12, R4 ;  /* 0x0000000c0804722b */ /* 0x010fd00000000004 */
[----:B------:R-:W-:Y:S01]  /*03d0*/  DFMA R4, R8, R4, R6 ;  /* 0x000000040804722b */ /* 0x000fe20000000006 */
[----:B------:R-:W0:Y:S07]  /*03e0*/  LDC.64 R6, c[0x0][0x380] ;  /* 0x0000e000ff067b82 */ /* 0x000e2e0000000a00 */
[----:B------:R-:W-:Y:S02]  /*03f0*/  DFMA R2, R4, R2, R2 ;  /* 0x000000020402722b */ /* 0x000fe40000000002 */
[----:B------:R-:W-:-:S10]  /*0400*/  DFMA R4, R8, R4, 1 ;  /* 0x3ff000000804742b */ /* 0x000fd40000000004 */
[----:B------:R-:W-:Y:S02]  /*0410*/  FSEL R4, R4, R2, !P0 ;  /* 0x0000000204047208 */ /* 0x000fe40004000000 */
[----:B------:R-:W-:Y:S02]  /*0420*/  FSEL R5, R5, R3, !P0 ;  /* 0x0000000305057208 */ /* 0x000fe40004000000 */
[----:B------:R-:W-:Y:S01]  /*0430*/  LOP3.LUT P0, RZ, R0, 0x2, RZ, 0xc0, !PT ;  /* 0x0000000200ff7812 */ /* 0x000fe2000780c0ff */
[----:B0-----:R-:W-:-:S03]  /*0440*/  IMAD.WIDE R10, R10, 0x8, R6 ;  /* 0x000000080a0a7825 */ /* 0x001fc600078e0206 */
[----:B------:R-:W-:-:S10]  /*0450*/  DADD R2, RZ, -R4 ;  /* 0x00000000ff027229 */ /* 0x000fd40000000804 */
[----:B------:R-:W-:Y:S02]  /*0460*/  FSEL R2, R4, R2, !P0 ;  /* 0x0000000204027208 */ /* 0x000fe40004000000 */
[----:B------:R-:W-:-:S05]  /*0470*/  FSEL R3, R5, R3, !P0 ;  /* 0x0000000305037208 */ /* 0x000fca0004000000 */
[----:B------:R-:W-:Y:S01]  /*0480*/  STG.E.64 desc[UR4][R10.64], R2 ;  /* 0x000000020a007986 */ /* 0x000fe2000c101b04 */
[----:B------:R-:W-:Y:S05]  /*0490*/  EXIT ;  /* 0x000000000000794d */ /* 0x000fea0003800000 */
        .type           $_Z4initPdi$__internal_trig_reduction_slowpathd,@function
        .size           $_Z4initPdi$__internal_trig_reduction_slowpathd,(.L_x_14 - $_Z4initPdi$__internal_trig_reduction_slowpathd)
$_Z4initPdi$__internal_trig_reduction_slowpathd:
[--C-:B------:R-:W-:Y:S01]  /*04a0*/  SHF.R.U32.HI R6, RZ, 0x14, R17.reuse ;  /* 0x00000014ff067819 */ /* 0x100fe20000011611 */
[----:B------:R-:W-:Y:S02]  /*04b0*/  IMAD.MOV.U32 R11, RZ, RZ, R16 ;  /* 0x000000ffff0b7224 */ /* 0x000fe400078e0010 */
[----:B------:R-:W-:Y:S01]  /*04c0*/  IMAD.MOV.U32 R14, RZ, RZ, R17 ;  /* 0x000000ffff0e7224 */ /* 0x000fe200078e0011 */
[----:B------:R-:W-:Y:S01]  /*04d0*/  LOP3.LUT R0, R6, 0x7ff, RZ, 0xc0, !PT ;  /* 0x000007ff06007812 */ /* 0x000fe200078ec0ff */
[----:B------:R-:W-:-:S03]  /*04e0*/  IMAD.MOV.U32 R4, RZ, RZ, RZ ;  /* 0x000000ffff047224 */ /* 0x000fc600078e00ff */
[----:B------:R-:W-:-:S13]  /*04f0*/  ISETP.NE.AND P0, PT, R0, 0x7ff, PT ;  /* 0x000007ff0000780c */ /* 0x000fda0003f05270 */
[----:B------:R-:W-:Y:S05]  /*0500*/  @!P0 BRA `(.L_x_5) ;  /* 0x0000000800488947 */ /* 0x000fea0003800000 */
[----:B------:R-:W-:Y:S01]  /*0510*/  VIADD R0, R0, 0xfffffc00 ;  /* 0xfffffc0000007836 */ /* 0x000fe20000000000 */
[----:B------:R-:W-:Y:S01]  /*0520*/  BSSY.RECONVERGENT B2, `(.L_x_6) ;  /* 0x000002f000027945 */ /* 0x000fe20003800200 */
[----:B------:R-:W-:-:S03]  /*0530*/  CS2R R18, SRZ ;  /* 0x0000000000127805 */ /* 0x000fc6000001ff00 */
[----:B------:R-:W-:Y:S02]  /*0540*/  SHF.R.U32.HI R7, RZ, 0x6, R0 ;  /* 0x00000006ff077819 */ /* 0x000fe40000011600 */
[----:B------:R-:W-:Y:S02]  /*0550*/  ISETP.GE.U32.AND P0, PT, R0, 0x80, PT ;  /* 0x000000800000780c */ /* 0x000fe40003f06070 */
[C---:B------:R-:W-:Y:S02]  /*0560*/  IADD3 R0, PT, PT, -R7.reuse, 0x13, RZ ;  /* 0x0000001307007810 */ /* 0x040fe40007ffe1ff */
[----:B------:R-:W-:Y:S02]  /*0570*/  IADD3 R21, PT, PT, -R7, 0xf, RZ ;  /* 0x0000000f07157810 */ /* 0x000fe40007ffe1ff */
[----:B------:R-:W-:-:S04]  /*0580*/  SEL R0, R0, 0x12, P0 ;  /* 0x0000001200007807 */ /* 0x000fc80000000000 */
[----:B------:R-:W-:-:S13]  /*0590*/  ISETP.GE.AND P0, PT, R21, R0, PT ;  /* 0x000000001500720c */ /* 0x000fda0003f06270 */
[----:B------:R-:W-:Y:S05]  /*05a0*/  @P0 BRA `(.L_x_7) ;  /* 0x0000000000980947 */ /* 0x000fea0003800000 */
[----:B------:R-:W0:Y:S01]  /*05b0*/  LDC.64 R8, c[0x0][0x358] ;  /* 0x0000d600ff087b82 */ /* 0x000e220000000a00 */
[C---:B------:R-:W-:Y:S01]  /*05c0*/  SHF.L.U64.HI R13, R11.reuse, 0xb, R14 ;  /* 0x0000000b0b0d7819 */ /* 0x040fe2000001020e */
[----:B------:R-:W-:Y:S01]  /*05d0*/  BSSY.RECONVERGENT B3, `(.L_x_8) ;  /* 0x0000022000037945 */ /* 0x000fe20003800200 */
[----:B------:R-:W-:Y:S01]  /*05e0*/  IMAD.SHL.U32 R11, R11, 0x800, RZ ;  /* 0x000008000b0b7824 */ /* 0x000fe200078e00ff */
[----:B------:R-:W-:Y:S01]  /*05f0*/  IADD3 R15, PT, PT, RZ, -R7, -R0 ;  /* 0x80000007ff0f7210 */ /* 0x000fe20007ffe800 */
[----:B------:R-:W-:Y:S01]  /*0600*/  IMAD.MOV.U32 R14, RZ, RZ, RZ ;  /* 0x000000ffff0e7224 */ /* 0x000fe200078e00ff */
[----:B------:R-:W-:Y:S02]  /*0610*/  CS2R R18, SRZ ;  /* 0x0000000000127805 */ /* 0x000fe4000001ff00 */
[----:B------:R-:W-:Y:S01]  /*0620*/  LOP3.LUT R13, R13, 0x80000000, RZ, 0xfc, !PT ;  /* 0x800000000d0d7812 */ /* 0x000fe200078efcff */
[----:B------:R-:W1:Y:S06]  /*0630*/  LDC.64 R2, c[0x4][0x18] ;  /* 0x01000600ff027b82 */ /* 0x000e6c0000000a00 */
.L_x_9:
[----:B0-----:R-:W-:Y:S01]  /*0640*/  R2UR UR6, R8 ;  /* 0x00000000080672ca */ /* 0x001fe200000e0000 */
[----:B-1----:R-:W-:Y:S01]  /*0650*/  IMAD.WIDE R4, R21, 0x8, R2 ;  /* 0x0000000815047825 */ /* 0x002fe200078e0202 */
[----:B------:R-:W-:-:S13]  /*0660*/  R2UR UR7, R9 ;  /* 0x00000000090772ca */ /* 0x000fda00000e0000 */
[----:B------:R-:W2:Y:S01]  /*0670*/  LDG.E.64.CONSTANT R4, desc[UR6][R4.64] ;  /* 0x0000000604047981 */ /* 0x000ea2000c1e9b00 */
[----:B------:R-:W-:Y:S02]  /*0680*/  VIADD R15, R15, 0x1 ;  /* 0x000000010f0f7836 */ /* 0x000fe40000000000 */
[----:B------:R-:W-:Y:S02]  /*0690*/  VIADD R21, R21, 0x1 ;  /* 0x0000000115157836 */ /* 0x000fe40000000000 */
[----:B--2---:R-:W-:-:S04]  /*06a0*/  IMAD.WIDE.U32 R18, P2, R4, R11, R18 ;  /* 0x0000000b04127225 */ /* 0x004fc80007840012 */
[----:B------:R-:W-:Y:S02]  /*06b0*/  IMAD R23, R4, R13, RZ ;  /* 0x0000000d04177224 */ /* 0x000fe400078e02ff */
[CC--:B------:R-:W-:Y:S02]  /*06c0*/  IMAD R16, R5.reuse, R11.reuse, RZ ;  /* 0x0000000b05107224 */ /* 0x0c0fe400078e02ff */
[----:B------:R-:W-:Y:S01]  /*06d0*/  IMAD.HI.U32 R25, R5, R11, RZ ;  /* 0x0000000b05197227 */ /* 0x000fe200078e00ff */
[----:B------:R-:W-:-:S03]  /*06e0*/  IADD3 R19, P0, PT, R23, R19, RZ ;  /* 0x0000001317137210 */ /* 0x000fc60007f1e0ff */
[----:B------:R-:W-:Y:S01]  /*06f0*/  IMAD R23, R14, 0x8, R1 ;  /* 0x000000080e177824 */ /* 0x000fe200078e0201 */
[----:B------:R-:W-:Y:S01]  /*0700*/  IADD3 R19, P1, PT, R16, R19, RZ ;  /* 0x0000001310137210 */ /* 0x000fe20007f3e0ff */
[----:B------:R-:W-:-:S04]  /*0710*/  IMAD.HI.U32 R16, R4, R13, RZ ;  /* 0x0000000d04107227 */ /* 0x000fc800078e00ff */
[----:B------:R-:W-:Y:S01]  /*0720*/  IMAD.X R4, RZ, RZ, R16, P2 ;  /* 0x000000ffff047224 */ /* 0x000fe200010e0610 */
[----:B------:R0:W-:Y:S01]  /*0730*/  STL.64 [R23], R18 ;  /* 0x0000001217007387 */ /* 0x0001e20000100a00 */
[----:B------:R-:W-:-:S03]  /*0740*/  IMAD.HI.U32 R16, R5, R13, RZ ;  /* 0x0000000d05107227 */ /* 0x000fc600078e00ff */
[----:B------:R-:W-:Y:S01]  /*0750*/  IADD3.X R4, P0, PT, R25, R4, RZ, P0, !PT ;  /* 0x0000000419047210 */ /* 0x000fe2000071e4ff */
[----:B------:R-:W-:Y:S02]  /*0760*/  IMAD R5, R5, R13, RZ ;  /* 0x0000000d05057224 */ /* 0x000fe400078e02ff */
[----:B------:R-:W-:-:S03]  /*0770*/  VIADD R14, R14, 0x1 ;  /* 0x000000010e0e7836 */ /* 0x000fc60000000000 */
[----:B------:R-:W-:Y:S01]  /*0780*/  IADD3.X R5, P1, PT, R5, R4, RZ, P1, !PT ;  /* 0x0000000405057210 */ /* 0x000fe20000f3e4ff */
[----:B------:R-:W-:Y:S01]  /*0790*/  IMAD.X R4, RZ, RZ, R16, P0 ;  /* 0x000000ffff047224 */ /* 0x000fe200000e0610 */
[----:B------:R-:W-:-:S03]  /*07a0*/  ISETP.NE.AND P0, PT, R15, -0xf, PT ;  /* 0xfffffff10f00780c */ /* 0x000fc60003f05270 */
[----:B------:R-:W-:Y:S02]  /*07b0*/  IMAD.X R4, RZ, RZ, R4, P1 ;  /* 0x000000ffff047224 */ /* 0x000fe400008e0604 */
[----:B0-----:R-:W-:Y:S02]  /*07c0*/  IMAD.MOV.U32 R18, RZ, RZ, R5 ;  /* 0x000000ffff127224 */ /* 0x001fe400078e0005 */
[----:B------:R-:W-:-:S06]  /*07d0*/  IMAD.MOV.U32 R19, RZ, RZ, R4 ;  /* 0x000000ffff137224 */ /* 0x000fcc00078e0004 */
[----:B------:R-:W-:Y:S05]  /*07e0*/  @P0 BRA `(.L_x_9) ;  /* 0xfffffffc00940947 */ /* 0x000fea000383ffff */
[----:B------:R-:W-:Y:S05]  /*07f0*/  BSYNC.RECONVERGENT B3 ;  /* 0x0000000000037941 */ /* 0x000fea0003800200 */
.L_x_8:
[----:B------:R-:W-:-:S07]  /*0800*/  IMAD.MOV.U32 R21, RZ, RZ, R0 ;  /* 0x000000ffff157224 */ /* 0x000fce00078e0000 */
.L_x_7:
[----:B------:R-:W-:Y:S05]  /*0810*/  BSYNC.RECONVERGENT B2 ;  /* 0x0000000000027941 */ /* 0x000fea0003800200 */
.L_x_6:
[----:B------:R-:W-:Y:S01]  /*0820*/  LOP3.LUT P0, R23, R6, 0x3f, RZ, 0xc0, !PT ;  /* 0x0000003f06177812 */ /* 0x000fe2000780c0ff */
[----:B------:R-:W-:-:S04]  /*0830*/  IMAD.IADD R0, R7, 0x1, R21 ;  /* 0x0000000107007824 */ /* 0x000fc800078e0215 */
[----:B------:R-:W-:-:S05]  /*0840*/  IMAD.U32 R21, R0, 0x8, R1 ;  /* 0x0000000800157824 */ /* 0x000fca00078e0001 */
[----:B------:R0:W-:Y:S04]  /*0850*/  STL.64 [R21+-0x78], R18 ;  /* 0xffff881215007387 */ /* 0x0001e80000100a00 */
[----:B------:R-:W2:Y:S04]  /*0860*/  @P0 LDL.64 R8, [R1+0x8] ;  /* 0x0000080001080983 */ /* 0x000ea80000100a00 */
[----:B------:R-:W3:Y:S04]  /*0870*/  LDL.64 R2, [R1+0x10] ;  /* 0x0000100001027983 */ /* 0x000ee80000100a00 */
[----:B------:R-:W4:Y:S01]  /*0880*/  LDL.64 R4, [R1+0x18] ;  /* 0x0000180001047983 */ /* 0x000f220000100a00 */
[----:B------:R-:W-:Y:S01]  /*0890*/  @P0 LOP3.LUT R0, R6, 0x3f, RZ, 0xc, !PT ;  /* 0x0000003f06000812 */ /* 0x000fe200078e0cff */
[----:B------:R-:W-:Y:S01]  /*08a0*/  BSSY.RECONVERGENT B2, `(.L_x_10) ;  /* 0x0000034000027945 */ /* 0x000fe20003800200 */
[----:B--2---:R-:W-:-:S02]  /*08b0*/  @P0 SHF.R.U64 R7, R8, 0x1, R9 ;  /* 0x0000000108070819 */ /* 0x004fc40000001209 */
[----:B------:R-:W-:Y:S02]  /*08c0*/  @P0 SHF.R.U32.HI R9, RZ, 0x1, R9 ;  /* 0x00000001ff090819 */ /* 0x000fe40000011609 */
[CC--:B---3--:R-:W-:Y:S02]  /*08d0*/  @P0 SHF.L.U32 R11, R2.reuse, R23.reuse, RZ ;  /* 0x00000017020b0219 */ /* 0x0c8fe400000006ff */
[----:B------:R-:W-:Y:S02]  /*08e0*/  @P0 SHF.R.U64 R6, R7, R0, R9 ;  /* 0x0000000007060219 */ /* 0x000fe40000001209 */
[--C-:B------:R-:W-:Y:S02]  /*08f0*/  @P0 SHF.R.U32.HI R15, RZ, 0x1, R3.reuse ;  /* 0x00000001ff0f0819 */ /* 0x100fe40000011603 */
[C-C-:B------:R-:W-:Y:S02]  /*0900*/  @P0 SHF.R.U64 R13, R2.reuse, 0x1, R3.reuse ;  /* 0x00000001020d0819 */ /* 0x140fe40000001203 */
[----:B------:R-:W-:-:S02]  /*0910*/  @P0 SHF.L.U64.HI R8, R2, R23, R3 ;  /* 0x0000001702080219 */ /* 0x000fc40000010203 */
[----:B------:R-:W-:Y:S02]  /*0920*/  @P0 SHF.R.U32.HI R7, RZ, R0, R9 ;  /* 0x00000000ff070219 */ /* 0x000fe40000011609 */
[----:B------:R-:W-:Y:S02]  /*0930*/  @P0 LOP3.LUT R2, R11, R6, RZ, 0xfc, !PT ;  /* 0x000000060b020212 */ /* 0x000fe400078efcff */
[----:B----4-:R-:W-:Y:S02]  /*0940*/  @P0 SHF.L.U32 R9, R4, R23, RZ ;  /* 0x0000001704090219 */ /* 0x010fe400000006ff */
[----:B------:R-:W-:Y:S02]  /*0950*/  @P0 SHF.R.U64 R14, R13, R0, R15 ;  /* 0x000000000d0e0219 */ /* 0x000fe4000000120f */
[----:B------:R-:W-:Y:S01]  /*0960*/  @P0 LOP3.LUT R3, R8, R7, RZ, 0xfc, !PT ;  /* 0x0000000708030212 */ /* 0x000fe200078efcff */
[----:B------:R-:W-:Y:S01]  /*0970*/  IMAD.SHL.U32 R8, R2, 0x4, RZ ;  /* 0x0000000402087824 */ /* 0x000fe200078e00ff */
[----:B------:R-:W-:-:S02]  /*0980*/  @P0 SHF.L.U64.HI R23, R4, R23, R5 ;  /* 0x0000001704170219 */ /* 0x000fc40000010205 */
[----:B------:R-:W-:Y:S02]  /*0990*/  @P0 LOP3.LUT R4, R9, R14, RZ, 0xfc, !PT ;  /* 0x0000000e09040212 */ /* 0x000fe400078efcff */
[----:B------:R-:W-:Y:S02]  /*09a0*/  @P0 SHF.R.U32.HI R0, RZ, R0, R15 ;  /* 0x00000000ff000219 */ /* 0x000fe4000001160f */
[----:B------:R-:W-:Y:S02]  /*09b0*/  SHF.L.U64.HI R9, R2, 0x2, R3 ;  /* 0x0000000202097819 */ /* 0x000fe40000010203 */
[----:B------:R-:W-:Y:S02]  /*09c0*/  @P0 LOP3.LUT R5, R23, R0, RZ, 0xfc, !PT ;  /* 0x0000000017050212 */ /* 0x000fe400078efcff */
[----:B------:R-:W-:Y:S02]  /*09d0*/  SHF.L.W.U32.HI R3, R3, 0x2, R4 ;  /* 0x0000000203037819 */ /* 0x000fe40000010e04 */
[----:B------:R-:W-:-:S02]  /*09e0*/  IADD3 RZ, P0, PT, RZ, -R8, RZ ;  /* 0x80000008ffff7210 */ /* 0x000fc40007f1e0ff */
[----:B------:R-:W-:Y:S02]  /*09f0*/  LOP3.LUT R0, RZ, R9, RZ, 0x33, !PT ;  /* 0x00000009ff007212 */ /* 0x000fe400078e33ff */
[----:B------:R-:W-:Y:S02]  /*0a00*/  SHF.L.W.U32.HI R4, R4, 0x2, R5 ;  /* 0x0000000204047819 */ /* 0x000fe40000010e05 */
[----:B------:R-:W-:Y:S02]  /*0a10*/  LOP3.LUT R2, RZ, R3, RZ, 0x33, !PT ;  /* 0x00000003ff027212 */ /* 0x000fe400078e33ff */
[----:B------:R-:W-:Y:S02]  /*0a20*/  IADD3.X R6, P0, PT, RZ, R0, RZ, P0, !PT ;  /* 0x00000000ff067210 */ /* 0x000fe4000071e4ff */
[----:B------:R-:W-:Y:S02]  /*0a30*/  LOP3.LUT R7, RZ, R4, RZ, 0x33, !PT ;  /* 0x00000004ff077212 */ /* 0x000fe400078e33ff */
[----:B------:R-:W-:-:S02]  /*0a40*/  IADD3.X R0, P1, PT, RZ, R2, RZ, P0, !PT ;  /* 0x00000002ff007210 */ /* 0x000fc4000073e4ff */
[----:B------:R-:W-:-:S03]  /*0a50*/  ISETP.GT.U32.AND P2, PT, R3, -0x1, PT ;  /* 0xffffffff0300780c */ /* 0x000fc60003f44070 */
[----:B------:R-:W-:Y:S01]  /*0a60*/  IMAD.X R7, RZ, RZ, R7, P1 ;  /* 0x000000ffff077224 */ /* 0x000fe200008e0607 */
[----:B------:R-:W-:-:S04]  /*0a70*/  ISETP.GT.AND.EX P0, PT, R4, -0x1, PT, P2 ;  /* 0xffffffff0400780c */ /* 0x000fc80003f04320 */
[----:B------:R-:W-:Y:S02]  /*0a80*/  SEL R2, R4, R7, P0 ;  /* 0x0000000704027207 */ /* 0x000fe40000000000 */
[----:B------:R-:W-:Y:S02]  /*0a90*/  SEL R13, R3, R0, P0 ;  /* 0x00000000030d7207 */ /* 0x000fe40000000000 */
[----:B------:R-:W-:Y:S02]  /*0aa0*/  ISETP.NE.U32.AND P1, PT, R2, RZ, PT ;  /* 0x000000ff0200720c */ /* 0x000fe40003f25070 */
[----:B------:R-:W-:Y:S02]  /*0ab0*/  SEL R9, R9, R6, P0 ;  /* 0x0000000609097207 */ /* 0x000fe40000000000 */
[----:B------:R-:W-:Y:S01]  /*0ac0*/  SEL R3, R13, R2, !P1 ;  /* 0x000000020d037207 */ /* 0x000fe20004800000 */
[----:B------:R-:W-:-:S05]  /*0ad0*/  @!P0 IMAD.MOV R8, RZ, RZ, -R8 ;  /* 0x000000ffff088224 */ /* 0x000fca00078e0a08 */
[----:B------:R-:W1:Y:S02]  /*0ae0*/  FLO.U32 R3, R3 ;  /* 0x0000000300037300 */ /* 0x000e6400000e0000 */
[C---:B-1----:R-:W-:Y:S02]  /*0af0*/  IADD3 R7, PT, PT, -R3.reuse, 0x1f, RZ ;  /* 0x0000001f03077810 */ /* 0x042fe40007ffe1ff */
[----:B------:R-:W-:-:S03]  /*0b00*/  IADD3 R0, PT, PT, -R3, 0x3f, RZ ;  /* 0x0000003f03007810 */ /* 0x000fc60007ffe1ff */
[----:B------:R-:W-:-:S05]  /*0b10*/  @P1 IMAD.MOV R0, RZ, RZ, R7 ;  /* 0x000000ffff001224 */ /* 0x000fca00078e0207 */
[----:B------:R-:W-:-:S13]  /*0b20*/  ISETP.NE.AND P1, PT, R0, RZ, PT ;  /* 0x000000ff0000720c */ /* 0x000fda0003f25270 */
[----:B0-----:R-:W-:Y:S05]  /*0b30*/  @!P1 BRA `(.L_x_11) ;  /* 0x0000000000289947 */ /* 0x001fea0003800000 */
[--C-:B------:R-:W-:Y:S02]  /*0b40*/  SHF.R.U64 R7, R8, 0x1, R9.reuse ;  /* 0x0000000108077819 */ /* 0x100fe40000001209 */
[C---:B------:R-:W-:Y:S02]  /*0b50*/  LOP3.LUT R3, R0.reuse, 0x3f, RZ, 0xc0, !PT ;  /* 0x0000003f00037812 */ /* 0x040fe400078ec0ff */
[----:B------:R-:W-:Y:S02]  /*0b60*/  SHF.R.U32.HI R9, RZ, 0x1, R9 ;  /* 0x00000001ff097819 */ /* 0x000fe40000011609 */
[----:B------:R-:W-:Y:S02]  /*0b70*/  LOP3.LUT R6, R0, 0x3f, RZ, 0xc, !PT ;  /* 0x0000003f00067812 */ /* 0x000fe400078e0cff */
[CC--:B------:R-:W-:Y:S02]  /*0b80*/  SHF.L.U64.HI R11, R13.reuse, R3.reuse, R2 ;  /* 0x000000030d0b7219 */ /* 0x0c0fe40000010202 */
[----:B------:R-:W-:-:S02]  /*0b90*/  SHF.L.U32 R3, R13, R3, RZ ;  /* 0x000000030d037219 */ /* 0x000fc400000006ff */
[-CC-:B------:R-:W-:Y:S02]  /*0ba0*/  SHF.R.U64 R2, R7, R6.reuse, R9.reuse ;  /* 0x0000000607027219 */ /* 0x180fe40000001209 */
[----:B------:R-:W-:Y:S02]  /*0bb0*/  SHF.R.U32.HI R6, RZ, R6, R9 ;  /* 0x00000006ff067219 */ /* 0x000fe40000011609 */
[----:B------:R-:W-:Y:S02]  /*0bc0*/  LOP3.LUT R13, R3, R2, RZ, 0xfc, !PT ;  /* 0x00000002030d7212 */ /* 0x000fe400078efcff */
[----:B------:R-:W-:-:S07]  /*0bd0*/  LOP3.LUT R2, R11, R6, RZ, 0xfc, !PT ;  /* 0x000000060b027212 */ /* 0x000fce00078efcff */
.L_x_11:
[----:B------:R-:W-:Y:S05]  /*0be0*/  BSYNC.RECONVERGENT B2 ;  /* 0x0000000000027941 */ /* 0x000fea0003800200 */
.L_x_10:
[----:B------:R-:W-:Y:S01]  /*0bf0*/  IMAD.WIDE.U32 R8, R13, 0x2168c235, RZ ;  /* 0x2168c2350d087825 */ /* 0x000fe200078e00ff */
[----:B------:R-:W-:-:S03]  /*0c00*/  SHF.R.U32.HI R5, RZ, 0x1e, R5 ;  /* 0x0000001eff057819 */ /* 0x000fc60000011605 */
[----:B------:R-:W-:Y:S01]  /*0c10*/  IMAD.MOV.U32 R6, RZ, RZ, R9 ;  /* 0x000000ffff067224 */ /* 0x000fe200078e0009 */
[----:B------:R-:W-:Y:S01]  /*0c20*/  IADD3 RZ, P1, PT, R8, R8, RZ ;  /* 0x0000000808ff7210 */ /* 0x000fe20007f3e0ff */
[----:B------:R-:W-:Y:S01]  /*0c30*/  IMAD.MOV.U32 R7, RZ, RZ, RZ ;  /* 0x000000ffff077224 */ /* 0x000fe200078e00ff */
[----:B------:R-:W-:Y:S01]  /*0c40*/  LEA.HI R4, R4, R5, RZ, 0x1 ;  /* 0x0000000504047211 */ /* 0x000fe200078f08ff */
[----:B------:R-:W-:-:S04]  /*0c50*/  IMAD.HI.U32 R3, R2, -0x36f0255e, RZ ;  /* 0xc90fdaa202037827 */ /* 0x000fc800078e00ff */
[----:B------:R-:W-:-:S04]  /*0c60*/  IMAD.WIDE.U32 R6, R13, -0x36f0255e, R6 ;  /* 0xc90fdaa20d067825 */ /* 0x000fc800078e0006 */
[C---:B------:R-:W-:Y:S02]  /*0c70*/  IMAD R9, R2.reuse, -0x36f0255e, RZ ;  /* 0xc90fdaa202097824 */ /* 0x040fe400078e02ff */
[----:B------:R-:W-:-:S04]  /*0c80*/  IMAD.WIDE.U32 R6, P2, R2, 0x2168c235, R6 ;  /* 0x2168c23502067825 */ /* 0x000fc80007840006 */
[----:B------:R-:W-:Y:S01]  /*0c90*/  IMAD.X R2, RZ, RZ, R3, P2 ;  /* 0x000000ffff027224 */ /* 0x000fe200010e0603 */
[----:B------:R-:W-:Y:S02]  /*0ca0*/  IADD3 R3, P2, PT, R9, R7, RZ ;  /* 0x0000000709037210 */ /* 0x000fe40007f5e0ff */
[----:B------:R-:W-:Y:S02]  /*0cb0*/  IADD3.X RZ, P1, PT, R6, R6, RZ, P1, !PT ;  /* 0x0000000606ff7210 */ /* 0x000fe40000f3e4ff */
[C---:B------:R-:W-:Y:S01]  /*0cc0*/  ISETP.GT.U32.AND P3, PT, R3.reuse, RZ, PT ;  /* 0x000000ff0300720c */ /* 0x040fe20003f64070 */
[----:B------:R-:W-:Y:S01]  /*0cd0*/  IMAD.X R2, RZ, RZ, R2, P2 ;  /* 0x000000ffff027224 */ /* 0x000fe200010e0602 */
[----:B------:R-:W-:-:S04]  /*0ce0*/  IADD3.X R6, P2, PT, R3, R3, RZ, P1, !PT ;  /* 0x0000000303067210 */ /* 0x000fc80000f5e4ff */
[C---:B------:R-:W-:Y:S01]  /*0cf0*/  ISETP.GT.AND.EX P1, PT, R2.reuse, RZ, PT, P3 ;  /* 0x000000ff0200720c */ /* 0x040fe20003f24330 */
[----:B------:R-:W-:-:S03]  /*0d00*/  IMAD.X R7, R2, 0x1, R2, P2 ;  /* 0x0000000102077824 */ /* 0x000fc600010e0602 */
[----:B------:R-:W-:Y:S02]  /*0d10*/  SEL R6, R6, R3, P1 ;  /* 0x0000000306067207 */ /* 0x000fe40000800000 */
[----:B------:R-:W-:Y:S02]  /*0d20*/  SEL R3, R7, R2, P1 ;  /* 0x0000000207037207 */ /* 0x000fe40000800000 */
[----:B------:R-:W-:Y:S02]  /*0d30*/  IADD3 R2, P2, PT, R6, 0x1, RZ ;  /* 0x0000000106027810 */ /* 0x000fe40007f5e0ff */
[----:B------:R-:W-:Y:S02]  /*0d40*/  SEL R7, RZ, 0xffffffff, !P1 ;  /* 0xffffffffff077807 */ /* 0x000fe40004800000 */
[----:B------:R-:W-:Y:S01]  /*0d50*/  LOP3.LUT P1, R17, R17, 0x80000000, RZ, 0xc0, !PT ;  /* 0x8000000011117812 */ /* 0x000fe2000782c0ff */
[----:B------:R-:W-:Y:S02]  /*0d60*/  IMAD.X R3, RZ, RZ, R3, P2 ;  /* 0x000000ffff037224 */ /* 0x000fe400010e0603 */
[----:B------:R-:W-:Y:S01]  /*0d70*/  IMAD.IADD R0, R7, 0x1, -R0 ;  /* 0x0000000107007824 */ /* 0x000fe200078e0a00 */
[----:B------:R-:W-:-:S02]  /*0d80*/  @!P0 LOP3.LUT R17, R17, 0x80000000, RZ, 0x3c, !PT ;  /* 0x8000000011118812 */ /* 0x000fc400078e3cff */
[----:B------:R-:W-:Y:S01]  /*0d90*/  SHF.R.U64 R2, R2, 0xa, R3 ;  /* 0x0000000a02027819 */ /* 0x000fe20000001203 */
[----:B------:R-:W-:-:S03]  /*0da0*/  IMAD.SHL.U32 R0, R0, 0x100000, RZ ;  /* 0x0010000000007824 */ /* 0x000fc600078e00ff */
[----:B------:R-:W-:-:S03]  /*0db0*/  IADD3 R2, P2, PT, R2, 0x1, RZ ;  /* 0x0000000102027810 */ /* 0x000fc60007f5e0ff */
[----:B------:R-:W-:Y:S01]  /*0dc0*/  @P1 IMAD.MOV R4, RZ, RZ, -R4 ;  /* 0x000000ffff041224 */ /* 0x000fe200078e0a04 */
[----:B------:R-:W-:-:S04]  /*0dd0*/  LEA.HI.X R3, R3, RZ, RZ, 0x16, P2 ;  /* 0x000000ff03037211 */ /* 0x000fc800010fb4ff */
[--C-:B------:R-:W-:Y:S02]  /*0de0*/  SHF.R.U64 R2, R2, 0x1, R3.reuse ;  /* 0x0000000102027819 */ /* 0x100fe40000001203 */
[----:B------:R-:W-:Y:S02]  /*0df0*/  SHF.R.U32.HI R3, RZ, 0x1, R3 ;  /* 0x00000001ff037819 */ /* 0x000fe40000011603 */
[----:B------:R-:W-:-:S04]  /*0e00*/  IADD3 R11, P2, P3, RZ, RZ, R2 ;  /* 0x000000ffff0b7210 */ /* 0x000fc80007b5e002 */
[----:B------:R-:W-:-:S04]  /*0e10*/  IADD3.X R0, PT, PT, R0, 0x3fe00000, R3, P2, P3 ;  /* 0x3fe0000000007810 */ /* 0x000fc800017e6403 */
[----:B------:R-:W-:-:S07]  /*0e20*/  LOP3.LUT R14, R0, R17, RZ, 0xfc, !PT ;  /* 0x00000011000e7212 */ /* 0x000fce00078efcff */
.L_x_5:
[----:B------:R-:W-:Y:S02]  /*0e30*/  IMAD.MOV.U32 R13, RZ, RZ, 0x0 ;  /* 0x00000000ff0d7424 */ /* 0x000fe400078e00ff */
[----:B------:R-:W-:Y:S02]  /*0e40*/  IMAD.MOV.U32 R0, RZ, RZ, R4 ;  /* 0x000000ffff007224 */ /* 0x000fe400078e0004 */
[----:B------:R-:W-:Y:S02]  /*0e50*/  IMAD.MOV.U32 R2, RZ, RZ, R11 ;  /* 0x000000ffff027224 */ /* 0x000fe400078e000b */
[----:B------:R-:W-:Y:S01]  /*0e60*/  IMAD.MOV.U32 R3, RZ, RZ, R14 ;  /* 0x000000ffff037224 */ /* 0x000fe200078e000e */
[----:B------:R-:W-:Y:S06]  /*0e70*/  RET.REL.NODEC R12 `(_Z4initPdi) ;  /* 0xfffffff00c607950 */ /* 0x000fec0003c3ffff */
.L_x_12:
        /* <DEDUP_REMOVED lines=16> */
.L_x_14:


//--------------------- .text._Z4postPdi          --------------------------
	.section	.text._Z4postPdi,"ax",@progbits
	.align	128
        .global         _Z4postPdi
        .type           _Z4postPdi,@function
        .size           _Z4postPdi,(.L_x_17 - _Z4postPdi)
        .other          _Z4postPdi,@"STO_CUDA_ENTRY STV_DEFAULT"
_Z4postPdi:
.text._Z4postPdi:
        /* <DEDUP_REMOVED lines=10> */
[----:B0-----:R-:W-:-:S05]  /*00a0*/  IMAD.WIDE R2, R5, 0x8, R2 ;  /* 0x0000000805027825 */ /* 0x001fca00078e0202 */
[----:B-1----:R-:W2:Y:S02]  /*00b0*/  LDG.E.64 R4, desc[UR4][R2.64] ;  /* 0x0000000402047981 */ /* 0x002ea4000c1e1b00 */
[----:B--2---:R-:W-:-:S07]  /*00c0*/  DFMA R4, R4, R4, -0.5 ;  /* 0xbfe000000404742b */ /* 0x004fce0000000004 */
[----:B------:R-:W-:Y:S01]  /*00d0*/  STG.E.64 desc[UR4][R2.64], R4 ;  /* 0x0000000402007986 */ /* 0x000fe2000c101b04 */
[----:B------:R-:W-:Y:S05]  /*00e0*/  EXIT ;  /* 0x000000000000794d */ /* 0x000fea0003800000 */
.L_x_13:
        /* <DEDUP_REMOVED lines=9> */
.L_x_17:


//--------------------- .nv.global.init           --------------------------
	.section	.nv.global.init,"aw",@progbits
	.align	16
.nv.global.init:
	.type		__cudart_sin_cos_coeffs,@object
	.size		__cudart_sin_cos_coeffs,(d_loadCallbackInit - __cudart_sin_cos_coeffs)
__cudart_sin_cos_coeffs:
        /*0000*/ 	.byte	0x46, 0xd2, 0xb0, 0x2c, 0xf1, 0xe5, 0x5a, 0xbe, 0x92, 0xe3, 0xac, 0x69, 0xe3, 0x1d, 0xc7, 0x3e
        /*0010*/ 	.byte	0xa1, 0x62, 0xdb, 0x19, 0xa0, 0x01, 0x2a, 0xbf, 0x18, 0x08, 0x11, 0x11, 0x11, 0x11, 0x81, 0x3f
        /*0020*/ 	.byte	0x54, 0x55, 0x55, 0x55, 0x55, 0x55, 0xc5, 0xbf, 0x00, 0x00, 0x00, 0x00, 0x00, 0x00, 0x00, 0x00
        /*0030*/ 	.byte	0x00, 0x00, 0x00, 0x00, 0x00, 0x00, 0x00, 0x00, 0x64, 0x81, 0xfd, 0x20, 0x83, 0xff, 0xa8, 0xbd
        /*0040*/ 	.byte	0x28, 0x85, 0xef, 0xc1, 0xa7, 0xee, 0x21, 0x3e, 0xd9, 0xe6, 0x06, 0x8e, 0x4f, 0x7e, 0x92, 0xbe
        /*0050*/ 	.byte	0xe9, 0xbc, 0xdd, 0x19, 0xa0, 0x01, 0xfa, 0x3e, 0x47, 0x5d, 0xc1, 0x16, 0x6c, 0xc1, 0x56, 0xbf
        /*0060*/ 	.byte	0x51, 0x55, 0x55, 0x55, 0x55, 0x55, 0xa5, 0x3f, 0x00, 0x00, 0x00, 0x00, 0x00, 0x00, 0xe0, 0xbf
        /*0070*/ 	.byte	0x00, 0x00, 0x00, 0x00, 0x00, 0x00, 0xf0, 0x3f, 0x00, 0x00, 0x00, 0x00, 0x00, 0x00, 0x00, 0x00
	.type		d_loadCallbackInit,@object
	.size		d_loadCallbackInit,(d_storeCallbackPost - d_loadCallbackInit)
	.other		d_loadCallbackInit,@"STV_DEFAULT STO_CUDA_MANAGED"
d_loadCallbackInit:
        /*0080*/ 	.byte	0x01, 0x00, 0x00, 0x00, 0x00, 0x00, 0x00, 0x00
	.type		d_storeCallbackPost,@object
	.size		d_storeCallbackPost,(d_storeCallbackWork - d_storeCallbackPost)
	.other		d_storeCallbackPost,@"STV_DEFAULT STO_CUDA_MANAGED"
d_storeCallbackPost:
        /*0088*/ 	.byte	0x03, 0x00, 0x00, 0x00, 0x00, 0x00, 0x00, 0x00
	.type		d_storeCallbackWork,@object
	.size		d_storeCallbackWork,(__cudart_i2opi_d - d_storeCallbackWork)
	.other		d_storeCallbackWork,@"STV_DEFAULT STO_CUDA_MANAGED"
d_storeCallbackWork:
        /*0090*/ 	.byte	0x02, 0x00, 0x00, 0x00, 0x00, 0x00, 0x00, 0x00
	.type		__cudart_i2opi_d,@object
	.size		__cudart_i2opi_d,(.L_3 - __cudart_i2opi_d)
__cudart_i2opi_d:
        /* <DEDUP_REMOVED lines=9> */
.L_3:


//--------------------- .nv.shared.reserved.0     --------------------------
	.section	.nv.shared.reserved.0,"aw",@nobits
	.weak		__nv_reservedSMEM_offset_0_alias
	.size		__nv_reservedSMEM_offset_0_alias, 0, 64
	.other		__nv_reservedSMEM_offset_0_alias,@"STO_CUDA_RESERVED_SHARED STV_DEFAULT"
__nv_reservedSMEM_offset_0_alias:
	.zero		0
	.zero		64


//--------------------- .nv.constant0._Z4workP7double2i --------------------------
	.section	.nv.constant0._Z4workP7double2i,"a",@progbits
	.sectionflags	@""
	.align	4
.nv.constant0._Z4workP7double2i:
	.zero		908


//--------------------- .nv.constant0._Z4initPdi  --------------------------
	.section	.nv.constant0._Z4initPdi,"a",@progbits
	.sectionflags	@""
	.align	4
.nv.constant0._Z4initPdi:
	.zero		908


//--------------------- .nv.constant0._Z4postPdi  --------------------------
	.section	.nv.constant0._Z4postPdi,"a",@progbits
	.sectionflags	@""
	.align	4
.nv.constant0._Z4postPdi:
	.zero		908


//--------------------- SYMBOLS --------------------------

	.type		.nv.reservedSmem.offset0,@object
	.size		.nv.reservedSmem.offset0,0x4
